	.target	sm_90a

	.elftype	@"ET_EXEC"


//--------------------- .note.nv.tkinfo           --------------------------
	.section	.note.nv.tkinfo,"",@"SHT_NOTE"
	.sectionflags	@"SHF_NOTE_NV_TKINFO"
	.tkinfo
        /*0018*/ 	.word	0x00000002
        /*0030*/ 	.string	""
        /*0030*/ 	.string	"ptxas"
        /*0030*/ 	.string	"Cuda compilation tools, release 13.0, V13.0.88"
        /*0030*/ 	.string	"Build cuda_13.0.r13.0/compiler.36424714_0"
        /*0030*/ 	.string	"-arch sm_90a -m 64 "



//--------------------- .note.nv.cuinfo           --------------------------
	.section	.note.nv.cuinfo,"",@"SHT_NOTE"
	.sectionflags	@"SHF_NOTE_NV_CUINFO"
        /*0018*/ 	.short	0x0002
        /*001a*/ 	.short	0x005a
        /*001c*/ 	.short	0x0082
	.zero		2


//--------------------- .nv.info                  --------------------------
	.section	.nv.info,"",@"SHT_CUDA_INFO"
	.align	4


	//----- nvinfo : EIATTR_REGCOUNT
	.align		4
        /*0000*/ 	.byte	0x04, 0x2f
        /*0002*/ 	.short	(.L_15 - .L_14)
	.align		4
.L_14:
        /*0004*/ 	.word	index@(_ZN7cutlass13device_kernelINS_4gemm6kernel13GemmUniversalIN4cute5tupleIJiiiiEEENS1_10collective13CollectiveMmaINS1_34MainloopSm90TmaGmmaWarpSpecializedILi6ENS5_IJNS4_1CILi1EEESB_SB_EEENS1_35KernelTmaWarpSpecializedCooperativeEEENS5_IJNSA_ILi256EEENSA_ILi64EEENSA_ILi128EEEEEENS_10bfloat16_tENS5_IJlSB_lEEESJ_SK_NS4_8TiledMMAINS4_8MMA_AtomIJNS4_4SM904GMMA27MMA_64x64x16_F32BF16BF16_SSILNSO_5MajorE0ELSQ_0ELNSO_7ScaleInE1ELSR_1EEEEEENS4_6LayoutINS5_IJNSA_ILi2EEESB_SB_EEENS5_IJSB_NSA_ILi0EEESX_EEEEENS5_IJNS4_10UnderscoreES10_S10_EEEEENS4_13SM90_TMA_LOADENS4_14ComposedLayoutINS4_7SwizzleILi3ELi4ELi3EEENS4_18smem_ptr_flag_bitsILi16EEENSU_INS5_IJNSA_ILi8EEESG_EEENS5_IJSG_SB_EEEEEEEvNS4_8identityES13_S1D_vS1E_EENS_8epilogue10collective6detail29Sm90TmaWarpSpecializedAdapterINS1H_15DefaultEpilogueISJ_SK_SK_NS1G_6thread17LinearCombinationISJ_Li1EffLNS1L_9ScaleType4KindE0ELNS_15FloatRoundStyleE2ESJ_EENS1_15EpilogueDefaultEEEEEvvEEEEvNT_6ParamsE)
        /*0008*/ 	.word	0x000000a8


	//----- nvinfo : EIATTR_FRAME_SIZE
	.align		4
.L_15:
        /*000c*/ 	.byte	0x04, 0x11
        /*000e*/ 	.short	(.L_17 - .L_16)
	.align		4
.L_16:
        /*0010*/ 	.word	index@(_ZN7cutlass13device_kernelINS_4gemm6kernel13GemmUniversalIN4cute5tupleIJiiiiEEENS1_10collective13CollectiveMmaINS1_34MainloopSm90TmaGmmaWarpSpecializedILi6ENS5_IJNS4_1CILi1EEESB_SB_EEENS1_35KernelTmaWarpSpecializedCooperativeEEENS5_IJNSA_ILi256EEENSA_ILi64EEENSA_ILi128EEEEEENS_10bfloat16_tENS5_IJlSB_lEEESJ_SK_NS4_8TiledMMAINS4_8MMA_AtomIJNS4_4SM904GMMA27MMA_64x64x16_F32BF16BF16_SSILNSO_5MajorE0ELSQ_0ELNSO_7ScaleInE1ELSR_1EEEEEENS4_6LayoutINS5_IJNSA_ILi2EEESB_SB_EEENS5_IJSB_NSA_ILi0EEESX_EEEEENS5_IJNS4_10UnderscoreES10_S10_EEEEENS4_13SM90_TMA_LOADENS4_14ComposedLayoutINS4_7SwizzleILi3ELi4ELi3EEENS4_18smem_ptr_flag_bitsILi16EEENSU_INS5_IJNSA_ILi8EEESG_EEENS5_IJSG_SB_EEEEEEEvNS4_8identityES13_S1D_vS1E_EENS_8epilogue10collective6detail29Sm90TmaWarpSpecializedAdapterINS1H_15DefaultEpilogueISJ_SK_SK_NS1G_6thread17LinearCombinationISJ_Li1EffLNS1L_9ScaleType4KindE0ELNS_15FloatRoundStyleE2ESJ_EENS1_15EpilogueDefaultEEEEEvvEEEEvNT_6ParamsE)
        /*0014*/ 	.word	0x00000000


	//----- nvinfo : EIATTR_MIN_STACK_SIZE
	.align		4
.L_17:
        /*0018*/ 	.byte	0x04, 0x12
        /*001a*/ 	.short	(.L_19 - .L_18)
	.align		4
.L_18:
        /*001c*/ 	.word	index@(_ZN7cutlass13device_kernelINS_4gemm6kernel13GemmUniversalIN4cute5tupleIJiiiiEEENS1_10collective13CollectiveMmaINS1_34MainloopSm90TmaGmmaWarpSpecializedILi6ENS5_IJNS4_1CILi1EEESB_SB_EEENS1_35KernelTmaWarpSpecializedCooperativeEEENS5_IJNSA_ILi256EEENSA_ILi64EEENSA_ILi128EEEEEENS_10bfloat16_tENS5_IJlSB_lEEESJ_SK_NS4_8TiledMMAINS4_8MMA_AtomIJNS4_4SM904GMMA27MMA_64x64x16_F32BF16BF16_SSILNSO_5MajorE0ELSQ_0ELNSO_7ScaleInE1ELSR_1EEEEEENS4_6LayoutINS5_IJNSA_ILi2EEESB_SB_EEENS5_IJSB_NSA_ILi0EEESX_EEEEENS5_IJNS4_10UnderscoreES10_S10_EEEEENS4_13SM90_TMA_LOADENS4_14ComposedLayoutINS4_7SwizzleILi3ELi4ELi3EEENS4_18smem_ptr_flag_bitsILi16EEENSU_INS5_IJNSA_ILi8EEESG_EEENS5_IJSG_SB_EEEEEEEvNS4_8identityES13_S1D_vS1E_EENS_8epilogue10collective6detail29Sm90TmaWarpSpecializedAdapterINS1H_15DefaultEpilogueISJ_SK_SK_NS1G_6thread17LinearCombinationISJ_Li1EffLNS1L_9ScaleType4KindE0ELNS_15FloatRoundStyleE2ESJ_EENS1_15EpilogueDefaultEEEEEvvEEEEvNT_6ParamsE)
        /*0020*/ 	.word	0x00000000
.L_19:


//--------------------- .nv.compat                --------------------------
	.section	.nv.compat,"",@"SHT_CUDA_COMPAT_INFO"
	.align	4
        /*0000*/ 	.byte	0x02, 0x09, 0x01, 0x00, 0x02, 0x02, 0x04, 0x00, 0x02, 0x05, 0x05, 0x00, 0x03, 0x07, 0x01, 0x01
        /*0010*/ 	.byte	0x02, 0x03, 0x01, 0x00, 0x02, 0x06, 0x01, 0x00, 0x04, 0x0b, 0x08, 0x00, 0x00, 0x00, 0x00, 0x00
        /*0020*/ 	.byte	0x00, 0x00, 0x00, 0x00


//--------------------- .nv.info._ZN7cutlass13device_kernelINS_4gemm6kernel13GemmUniversalIN4cute5tupleIJiiiiEEENS1_10collective13CollectiveMmaINS1_34MainloopSm90TmaGmmaWarpSpecializedILi6ENS5_IJNS4_1CILi1EEESB_SB_EEENS1_35KernelTmaWarpSpecializedCooperativeEEENS5_IJNSA_ILi256EEENSA_ILi64EEENSA_ILi128EEEEEENS_10bfloat16_tENS5_IJlSB_lEEESJ_SK_NS4_8TiledMMAINS4_8MMA_AtomIJNS4_4SM904GMMA27MMA_64x64x16_F32BF16BF16_SSILNSO_5MajorE0ELSQ_0ELNSO_7ScaleInE1ELSR_1EEEEEENS4_6LayoutINS5_IJNSA_ILi2EEESB_SB_EEENS5_IJSB_NSA_ILi0EEESX_EEEEENS5_IJNS4_10UnderscoreES10_S10_EEEEENS4_13SM90_TMA_LOADENS4_14ComposedLayoutINS4_7SwizzleILi3ELi4ELi3EEENS4_18smem_ptr_flag_bitsILi16EEENSU_INS5_IJNSA_ILi8EEESG_EEENS5_IJSG_SB_EEEEEEEvNS4_8identityES13_S1D_vS1E_EENS_8epilogue10collective6detail29Sm90TmaWarpSpecializedAdapterINS1H_15DefaultEpilogueISJ_SK_SK_NS1G_6thread17LinearCombinationISJ_Li1EffLNS1L_9ScaleType4KindE0ELNS_15FloatRoundStyleE2ESJ_EENS1_15EpilogueDefaultEEEEEvvEEEEvNT_6ParamsE --------------------------
	.section	.nv.info._ZN7cutlass13device_kernelINS_4gemm6kernel13GemmUniversalIN4cute5tupleIJiiiiEEENS1_10collective13CollectiveMmaINS1_34MainloopSm90TmaGmmaWarpSpecializedILi6ENS5_IJNS4_1CILi1EEESB_SB_EEENS1_35KernelTmaWarpSpecializedCooperativeEEENS5_IJNSA_ILi256EEENSA_ILi64EEENSA_ILi128EEEEEENS_10bfloat16_tENS5_IJlSB_lEEESJ_SK_NS4_8TiledMMAINS4_8MMA_AtomIJNS4_4SM904GMMA27MMA_64x64x16_F32BF16BF16_SSILNSO_5MajorE0ELSQ_0ELNSO_7ScaleInE1ELSR_1EEEEEENS4_6LayoutINS5_IJNSA_ILi2EEESB_SB_EEENS5_IJSB_NSA_ILi0EEESX_EEEEENS5_IJNS4_10UnderscoreES10_S10_EEEEENS4_13SM90_TMA_LOADENS4_14ComposedLayoutINS4_7SwizzleILi3ELi4ELi3EEENS4_18smem_ptr_flag_bitsILi16EEENSU_INS5_IJNSA_ILi8EEESG_EEENS5_IJSG_SB_EEEEEEEvNS4_8identityES13_S1D_vS1E_EENS_8epilogue10collective6detail29Sm90TmaWarpSpecializedAdapterINS1H_15DefaultEpilogueISJ_SK_SK_NS1G_6thread17LinearCombinationISJ_Li1EffLNS1L_9ScaleType4KindE0ELNS_15FloatRoundStyleE2ESJ_EENS1_15EpilogueDefaultEEEEEvvEEEEvNT_6ParamsE,"",@"SHT_CUDA_INFO"
	.sectionflags	@""
	.align	4


	//----- nvinfo : EIATTR_CUDA_API_VERSION
	.align		4
        /*0000*/ 	.byte	0x04, 0x37
        /*0002*/ 	.short	(.L_21 - .L_20)
.L_20:
        /*0004*/ 	.word	0x00000082


	//----- nvinfo : EIATTR_KPARAM_INFO
	.align		4
.L_21:
        /*0008*/ 	.byte	0x04, 0x17
        /*000a*/ 	.short	(.L_23 - .L_22)
.L_22:
        /*000c*/ 	.word	0x00000000
        /*0010*/ 	.short	0x0000
        /*0012*/ 	.short	0x0070
        /*0014*/ 	.byte	0x00, 0xf0, 0x01, 0x10


	//----- nvinfo : EIATTR_SPARSE_MMA_MASK
	.align		4
.L_23:
        /*0018*/ 	.byte	0x03, 0x50
        /*001a*/ 	.short	0x0000


	//----- nvinfo : EIATTR_MAXREG_COUNT
	.align		4
        /*001c*/ 	.byte	0x03, 0x1b
        /*001e*/ 	.short	0x00a8


	//----- nvinfo : EIATTR_NUM_BARRIERS
	.align		4
        /*0020*/ 	.byte	0x02, 0x4c
        /*0022*/ 	.byte	0x01
	.zero		1


	//----- nvinfo : EIATTR_EXTERNS
	.align		4
        /*0024*/ 	.byte	0x04, 0x0f
        /*0026*/ 	.short	(.L_25 - .L_24)


	//   ....[0]....
	.align		4
.L_24:
        /*0028*/ 	.word	index@(__assertfail)


	//----- nvinfo : EIATTR_MERCURY_ISA_VERSION
	.align		4
.L_25:
        /*002c*/ 	.byte	0x03, 0x5f
        /*002e*/ 	.short	0x0101


	//----- nvinfo : EIATTR_INT_WARP_WIDE_INSTR_OFFSETS
	.align		4
        /*0030*/ 	.byte	0x04, 0x31
        /*0032*/ 	.short	(.L_27 - .L_26)


	//   ....[0]....
.L_26:
        /*0034*/ 	.word	0x000003c0


	//   ....[1]....
        /*0038*/ 	.word	0x000003d0


	//   ....[2]....
        /*003c*/ 	.word	0x00000510


	//----- nvinfo : EIATTR_COOP_GROUP_MASK_REGIDS
	.align		4
.L_27:
        /*0040*/ 	.byte	0x04, 0x29
        /*0042*/ 	.short	(.L_29 - .L_28)


	//   ....[0]....
.L_28:
        /*0044*/ 	.word	0xffffffff


	//   ....[1]....
        /*0048*/ 	.word	0xffffffff


	//   ....[2]....
        /*004c*/ 	.word	0xffffffff


	//   ....[3]....
        /*0050*/ 	.word	0xffffffff


	//   ....[4]....
        /*0054*/ 	.word	0xffffffff


	//----- nvinfo : EIATTR_COOP_GROUP_INSTR_OFFSETS
	.align		4
.L_29:
        /*0058*/ 	.byte	0x04, 0x28
        /*005a*/ 	.short	(.L_31 - .L_30)


	//   ....[0]....
.L_30:
        /*005c*/ 	.word	0x00000060


	//   ....[1]....
        /*0060*/ 	.word	0x00000070


	//   ....[2]....
        /*0064*/ 	.word	0x00000130


	//   ....[3]....
        /*0068*/ 	.word	0x00000300


	//   ....[4]....
        /*006c*/ 	.word	0x00001240


	//----- nvinfo : EIATTR_REG_RECONFIG
	.align		4
.L_31:
        /*0070*/ 	.byte	0x01, 0x54
	.zero		2


	//----- nvinfo : EIATTR_SYSCALL_OFFSETS
	.align		4
        /*0074*/ 	.byte	0x04, 0x46
        /*0076*/ 	.short	(.L_33 - .L_32)


	//   ....[0]....
.L_32:
        /*0078*/ 	.word	0x00001430


	//----- nvinfo : EIATTR_MBARRIER_INSTR_OFFSETS
	.align		4
.L_33:
        /*007c*/ 	.byte	0x04, 0x39
        /*007e*/ 	.short	(.L_35 - .L_34)


	//   ....[0]....
.L_34:
        /*0080*/ 	.word	0x00000230
        /*0084*/ 	.word	0x000000ff
        /*0088*/ 	.word	0x00000000
        /*008c*/ 	.short	0x0100
        /*008e*/ 	.byte	0x08
	.zero		1


	//   ....[1]....
        /*0090*/ 	.word	0x00000240
        /*0094*/ 	.word	0x000000ff
        /*0098*/ 	.word	0x00000030
        /*009c*/ 	.short	0x0100
        /*009e*/ 	.byte	0x08
	.zero		1


	//   ....[2]....
        /*00a0*/ 	.word	0x00000250
        /*00a4*/ 	.word	0x000000ff
        /*00a8*/ 	.word	0x00000008
        /*00ac*/ 	.short	0x0100
        /*00ae*/ 	.byte	0x08
	.zero		1


	//   ....[3]....
        /*00b0*/ 	.word	0x00000260
        /*00b4*/ 	.word	0x000000ff
        /*00b8*/ 	.word	0x00000038
        /*00bc*/ 	.short	0x0100
        /*00be*/ 	.byte	0x08
	.zero		1


	//   ....[4]....
        /*00c0*/ 	.word	0x00000270
        /*00c4*/ 	.word	0x000000ff
        /*00c8*/ 	.word	0x00000010
        /*00cc*/ 	.short	0x0100
        /*00ce*/ 	.byte	0x08
	.zero		1


	//   ....[5]....
        /*00d0*/ 	.word	0x00000280
        /*00d4*/ 	.word	0x000000ff
        /*00d8*/ 	.word	0x00000040
        /*00dc*/ 	.short	0x0100
        /*00de*/ 	.byte	0x08
	.zero		1


	//   ....[6]....
        /*00e0*/ 	.word	0x00000290
        /*00e4*/ 	.word	0x000000ff
        /*00e8*/ 	.word	0x00000018
        /*00ec*/ 	.short	0x0100
        /*00ee*/ 	.byte	0x08
	.zero		1


	//   ....[7]....
        /*00f0*/ 	.word	0x000002a0
        /*00f4*/ 	.word	0x000000ff
        /*00f8*/ 	.word	0x00000048
        /*00fc*/ 	.short	0x0100
        /*00fe*/ 	.byte	0x08
	.zero		1


	//   ....[8]....
        /*0100*/ 	.word	0x000002b0
        /*0104*/ 	.word	0x000000ff
        /*0108*/ 	.word	0x00000020
        /*010c*/ 	.short	0x0100
        /*010e*/ 	.byte	0x08
	.zero		1


	//   ....[9]....
        /*0110*/ 	.word	0x000002c0
        /*0114*/ 	.word	0x000000ff
        /*0118*/ 	.word	0x00000050
        /*011c*/ 	.short	0x0100
        /*011e*/ 	.byte	0x08
	.zero		1


	//   ....[10]....
        /*0120*/ 	.word	0x000002d0
        /*0124*/ 	.word	0x000000ff
        /*0128*/ 	.word	0x00000028
        /*012c*/ 	.short	0x0100
        /*012e*/ 	.byte	0x08
	.zero		1


	//   ....[11]....
        /*0130*/ 	.word	0x000002e0
        /*0134*/ 	.word	0x000000ff
        /*0138*/ 	.word	0x00000058
        /*013c*/ 	.short	0x0100
        /*013e*/ 	.byte	0x08
	.zero		1


	//   ....[12]....
        /*0140*/ 	.word	0x00000590
        /*0144*/ 	.word	0x000000ff
        /*0148*/ 	.word	0x00000070
        /*014c*/ 	.short	0x0100
        /*014e*/ 	.byte	0x08
	.zero		1


	//   ....[13]....
        /*0150*/ 	.word	0x00000610
        /*0154*/ 	.word	0x000000ff
        /*0158*/ 	.word	0x00000078
        /*015c*/ 	.short	0x0100
        /*015e*/ 	.byte	0x08
	.zero		1


	//   ....[14]....
        /*0160*/ 	.word	0x000014b0
        /*0164*/ 	.word	0x00000003
        /*0168*/ 	.word	0x00000000
        /*016c*/ 	.short	0x010a
        /*016e*/ 	.byte	0x3f
	.zero		1


	//   ....[15]....
        /*0170*/ 	.word	0x00001510
        /*0174*/ 	.word	0x00000003
        /*0178*/ 	.word	0x00000000
        /*017c*/ 	.short	0x010a
        /*017e*/ 	.byte	0x3f
	.zero		1


	//   ....[16]....
        /*0180*/ 	.word	0x00001d40
        /*0184*/ 	.word	0x000000ff
        /*0188*/ 	.word	0x00000000
        /*018c*/ 	.short	0x010a
        /*018e*/ 	.byte	0x04
	.zero		1


	//   ....[17]....
        /*0190*/ 	.word	0x00001d80
        /*0194*/ 	.word	0x000000ff
        /*0198*/ 	.word	0x00000000
        /*019c*/ 	.short	0x010a
        /*019e*/ 	.byte	0x04
	.zero		1


	//   ....[18]....
        /*01a0*/ 	.word	0x000024a0
        /*01a4*/ 	.word	0x000000ff
        /*01a8*/ 	.word	0x00000000
        /*01ac*/ 	.short	0x0101
        /*01ae*/ 	.byte	0x0a
	.zero		1


	//   ....[19]....
        /*01b0*/ 	.word	0x00002680
        /*01b4*/ 	.word	0x000000ff
        /*01b8*/ 	.word	0x00000000
        /*01bc*/ 	.short	0x0101
        /*01be*/ 	.byte	0x06
	.zero		1


	//   ....[20]....
        /*01c0*/ 	.word	0x000083d0
        /*01c4*/ 	.word	0x0000000e
        /*01c8*/ 	.word	0x00000030
        /*01cc*/ 	.short	0x010a
        /*01ce*/ 	.byte	0x3f
	.zero		1


	//   ....[21]....
        /*01d0*/ 	.word	0x00008820
        /*01d4*/ 	.word	0x00000006
        /*01d8*/ 	.word	0x00000078
        /*01dc*/ 	.short	0x0101
        /*01de*/ 	.byte	0x3f
	.zero		1


	//   ....[22]....
        /*01e0*/ 	.word	0x00008f40
        /*01e4*/ 	.word	0x00000007
        /*01e8*/ 	.word	0x00000000
        /*01ec*/ 	.short	0x010a
        /*01ee*/ 	.byte	0x3f
	.zero		1


	//   ....[23]....
        /*01f0*/ 	.word	0x00008fc0
        /*01f4*/ 	.word	0x00000009
        /*01f8*/ 	.word	0x00000000
        /*01fc*/ 	.short	0x010a
        /*01fe*/ 	.byte	0x3f
	.zero		1


	//   ....[24]....
        /*0200*/ 	.word	0x00009050
        /*0204*/ 	.word	0x00000006
        /*0208*/ 	.word	0x00000000
        /*020c*/ 	.short	0x010a
        /*020e*/ 	.byte	0x3f
	.zero		1


	//   ....[25]....
        /*0210*/ 	.word	0x000090e0
        /*0214*/ 	.word	0x00000009
        /*0218*/ 	.word	0x00000000
        /*021c*/ 	.short	0x010a
        /*021e*/ 	.byte	0x3f
	.zero		1


	//   ....[26]....
        /*0220*/ 	.word	0x00009170
        /*0224*/ 	.word	0x00000006
        /*0228*/ 	.word	0x00000000
        /*022c*/ 	.short	0x010a
        /*022e*/ 	.byte	0x3f
	.zero		1


	//   ....[27]....
        /*0230*/ 	.word	0x00009200
        /*0234*/ 	.word	0x00000003
        /*0238*/ 	.word	0x00000000
        /*023c*/ 	.short	0x010a
        /*023e*/ 	.byte	0x3f
	.zero		1


	//   ....[28]....
        /*0240*/ 	.word	0x00009260
        /*0244*/ 	.word	0x00000003
        /*0248*/ 	.word	0x00000000
        /*024c*/ 	.short	0x010a
        /*024e*/ 	.byte	0x3f
	.zero		1


	//   ....[29]....
        /*0250*/ 	.word	0x000092c0
        /*0254*/ 	.word	0x00000004
        /*0258*/ 	.word	0x00000000
        /*025c*/ 	.short	0x010a
        /*025e*/ 	.byte	0x3f
	.zero		1


	//   ....[30]....
        /*0260*/ 	.word	0x00009390
        /*0264*/ 	.word	0x0000000e
        /*0268*/ 	.word	0x00000030
        /*026c*/ 	.short	0x010a
        /*026e*/ 	.byte	0x3f
	.zero		1


	//   ....[31]....
        /*0270*/ 	.word	0x00009460
        /*0274*/ 	.word	0x00000007
        /*0278*/ 	.word	0x00000000
        /*027c*/ 	.short	0x010a
        /*027e*/ 	.byte	0x3f
	.zero		1


	//   ....[32]....
        /*0280*/ 	.word	0x000094b0
        /*0284*/ 	.word	0x00000009
        /*0288*/ 	.word	0x00000000
        /*028c*/ 	.short	0x010a
        /*028e*/ 	.byte	0x3f
	.zero		1


	//   ....[33]....
        /*0290*/ 	.word	0x00009500
        /*0294*/ 	.word	0x00000006
        /*0298*/ 	.word	0x00000000
        /*029c*/ 	.short	0x010a
        /*029e*/ 	.byte	0x3f
	.zero		1


	//   ....[34]....
        /*02a0*/ 	.word	0x00009550
        /*02a4*/ 	.word	0x00000009
        /*02a8*/ 	.word	0x00000000
        /*02ac*/ 	.short	0x010a
        /*02ae*/ 	.byte	0x3f
	.zero		1


	//   ....[35]....
        /*02b0*/ 	.word	0x000095a0
        /*02b4*/ 	.word	0x00000006
        /*02b8*/ 	.word	0x00000000
        /*02bc*/ 	.short	0x010a
        /*02be*/ 	.byte	0x3f
	.zero		1


	//----- nvinfo : EIATTR_NUM_MBARRIERS
	.align		4
.L_35:
        /*02c0*/ 	.byte	0x03, 0x38
        /*02c2*/ 	.short	0x000e


	//----- nvinfo : EIATTR_EXIT_INSTR_OFFSETS
	.align		4
        /*02c4*/ 	.byte	0x04, 0x1c
        /*02c6*/ 	.short	(.L_37 - .L_36)


	//   ....[0]....
.L_36:
        /*02c8*/ 	.word	0x000006b0


	//   ....[1]....
        /*02cc*/ 	.word	0x00000f80


	//   ....[2]....
        /*02d0*/ 	.word	0x00007ab0


	//   ....[3]....
        /*02d4*/ 	.word	0x000080e0


	//   ....[4]....
        /*02d8*/ 	.word	0x00009250


	//----- nvinfo : EIATTR_MAX_THREADS
	.align		4
.L_37:
        /*02dc*/ 	.byte	0x04, 0x05
        /*02de*/ 	.short	(.L_39 - .L_38)
.L_38:
        /*02e0*/ 	.word	0x00000180
        /*02e4*/ 	.word	0x00000001
        /*02e8*/ 	.word	0x00000001


	//----- nvinfo : EIATTR_CRS_STACK_SIZE
	.align		4
.L_39:
        /*02ec*/ 	.byte	0x04, 0x1e
        /*02ee*/ 	.short	(.L_41 - .L_40)
.L_40:
        /*02f0*/ 	.word	0x00000000


	//----- nvinfo : EIATTR_CBANK_PARAM_SIZE
	.align		4
.L_41:
        /*02f4*/ 	.byte	0x03, 0x19
        /*02f6*/ 	.short	0x0470


	//----- nvinfo : EIATTR_PARAM_CBANK
	.align		4
        /*02f8*/ 	.byte	0x04, 0x0a
        /*02fa*/ 	.short	(.L_43 - .L_42)
	.align		4
.L_42:
        /*02fc*/ 	.word	index@(.nv.constant0._ZN7cutlass13device_kernelINS_4gemm6kernel13GemmUniversalIN4cute5tupleIJiiiiEEENS1_10collective13CollectiveMmaINS1_34MainloopSm90TmaGmmaWarpSpecializedILi6ENS5_IJNS4_1CILi1EEESB_SB_EEENS1_35KernelTmaWarpSpecializedCooperativeEEENS5_IJNSA_ILi256EEENSA_ILi64EEENSA_ILi128EEEEEENS_10bfloat16_tENS5_IJlSB_lEEESJ_SK_NS4_8TiledMMAINS4_8MMA_AtomIJNS4_4SM904GMMA27MMA_64x64x16_F32BF16BF16_SSILNSO_5MajorE0ELSQ_0ELNSO_7ScaleInE1ELSR_1EEEEEENS4_6LayoutINS5_IJNSA_ILi2EEESB_SB_EEENS5_IJSB_NSA_ILi0EEESX_EEEEENS5_IJNS4_10UnderscoreES10_S10_EEEEENS4_13SM90_TMA_LOADENS4_14ComposedLayoutINS4_7SwizzleILi3ELi4ELi3EEENS4_18smem_ptr_flag_bitsILi16EEENSU_INS5_IJNSA_ILi8EEESG_EEENS5_IJSG_SB_EEEEEEEvNS4_8identityES13_S1D_vS1E_EENS_8epilogue10collective6detail29Sm90TmaWarpSpecializedAdapterINS1H_15DefaultEpilogueISJ_SK_SK_NS1G_6thread17LinearCombinationISJ_Li1EffLNS1L_9ScaleType4KindE0ELNS_15FloatRoundStyleE2ESJ_EENS1_15EpilogueDefaultEEEEEvvEEEEvNT_6ParamsE)
        /*0300*/ 	.short	0x0210
        /*0302*/ 	.short	0x0470


	//----- nvinfo : EIATTR_SW_WAR
	.align		4
.L_43:
        /*0304*/ 	.byte	0x04, 0x36
        /*0306*/ 	.short	(.L_45 - .L_44)
.L_44:
        /*0308*/ 	.word	0x00000008
.L_45:


//--------------------- .nv.callgraph             --------------------------
	.section	.nv.callgraph,"",@"SHT_CUDA_CALLGRAPH"
	.align	4
	.sectionentsize	8
	.align		4
        /*0000*/ 	.word	0x00000000
	.align		4
        /*0004*/ 	.word	0xffffffff
	.align		4
        /*0008*/ 	.word	index@(_ZN7cutlass13device_kernelINS_4gemm6kernel13GemmUniversalIN4cute5tupleIJiiiiEEENS1_10collective13CollectiveMmaINS1_34MainloopSm90TmaGmmaWarpSpecializedILi6ENS5_IJNS4_1CILi1EEESB_SB_EEENS1_35KernelTmaWarpSpecializedCooperativeEEENS5_IJNSA_ILi256EEENSA_ILi64EEENSA_ILi128EEEEEENS_10bfloat16_tENS5_IJlSB_lEEESJ_SK_NS4_8TiledMMAINS4_8MMA_AtomIJNS4_4SM904GMMA27MMA_64x64x16_F32BF16BF16_SSILNSO_5MajorE0ELSQ_0ELNSO_7ScaleInE1ELSR_1EEEEEENS4_6LayoutINS5_IJNSA_ILi2EEESB_SB_EEENS5_IJSB_NSA_ILi0EEESX_EEEEENS5_IJNS4_10UnderscoreES10_S10_EEEEENS4_13SM90_TMA_LOADENS4_14ComposedLayoutINS4_7SwizzleILi3ELi4ELi3EEENS4_18smem_ptr_flag_bitsILi16EEENSU_INS5_IJNSA_ILi8EEESG_EEENS5_IJSG_SB_EEEEEEEvNS4_8identityES13_S1D_vS1E_EENS_8epilogue10collective6detail29Sm90TmaWarpSpecializedAdapterINS1H_15DefaultEpilogueISJ_SK_SK_NS1G_6thread17LinearCombinationISJ_Li1EffLNS1L_9ScaleType4KindE0ELNS_15FloatRoundStyleE2ESJ_EENS1_15EpilogueDefaultEEEEEvvEEEEvNT_6ParamsE)
	.align		4
        /*000c*/ 	.word	index@(__assertfail)
	.align		4
        /*0010*/ 	.word	0x00000000
	.align		4
        /*0014*/ 	.word	0xfffffffe
	.align		4
        /*0018*/ 	.word	0x00000000
	.align		4
        /*001c*/ 	.word	0xfffffffd
	.align		4
        /*0020*/ 	.word	0x00000000
	.align		4
        /*0024*/ 	.word	0xfffffffc


//--------------------- .nv.constant4             --------------------------
	.section	.nv.constant4,"a",@progbits
	.align	8
	.align		8
.nv.constant4:
        /*0000*/ 	.dword	__assertfail
	.align		8
        /*0008*/ 	.dword	__unnamed_1
	.align		8
        /*0010*/ 	.dword	_ZN40_INTERNAL_a17153b0_4_k_cu_a7c48df4_155294cuda3std3__45__cpo5beginE
	.align		8
        /*0018*/ 	.dword	_ZN40_INTERNAL_a17153b0_4_k_cu_a7c48df4_155294cuda3std3__45__cpo3endE
	.align		8
        /*0020*/ 	.dword	_ZN40_INTERNAL_a17153b0_4_k_cu_a7c48df4_155294cuda3std3__45__cpo6cbeginE
	.align		8
        /*0028*/ 	.dword	_ZN40_INTERNAL_a17153b0_4_k_cu_a7c48df4_155294cuda3std3__45__cpo4cendE
	.align		8
        /*0030*/ 	.dword	_ZN40_INTERNAL_a17153b0_4_k_cu_a7c48df4_155294cuda3std3__442_GLOBAL__N__a17153b0_4_k_cu_a7c48df4_155296ignoreE
	.align		8
        /*0038*/ 	.dword	_ZN40_INTERNAL_a17153b0_4_k_cu_a7c48df4_155294cuda3std3__419piecewise_constructE
	.align		8
        /*0040*/ 	.dword	_ZN40_INTERNAL_a17153b0_4_k_cu_a7c48df4_155294cuda3std3__48in_placeE
	.align		8
        /*0048*/ 	.dword	_ZN40_INTERNAL_a17153b0_4_k_cu_a7c48df4_155294cuda3std6ranges3__45__cpo4swapE
	.align		8
        /*0050*/ 	.dword	_ZN40_INTERNAL_a17153b0_4_k_cu_a7c48df4_155294cuda3std6ranges3__45__cpo9iter_moveE
	.align		8
        /*0058*/ 	.dword	_ZN40_INTERNAL_a17153b0_4_k_cu_a7c48df4_155294cute7productE
	.align		8
        /*0060*/ 	.dword	_ZN40_INTERNAL_a17153b0_4_k_cu_a7c48df4_155294cute1_E
	.align		8
        /*0068*/ 	.dword	$str$22
	.align		8
        /*0070*/ 	.dword	$str$23


//--------------------- .text._ZN7cutlass13device_kernelINS_4gemm6kernel13GemmUniversalIN4cute5tupleIJiiiiEEENS1_10collective13CollectiveMmaINS1_34MainloopSm90TmaGmmaWarpSpecializedILi6ENS5_IJNS4_1CILi1EEESB_SB_EEENS1_35KernelTmaWarpSpecializedCooperativeEEENS5_IJNSA_ILi256EEENSA_ILi64EEENSA_ILi128EEEEEENS_10bfloat16_tENS5_IJlSB_lEEESJ_SK_NS4_8TiledMMAINS4_8MMA_AtomIJNS4_4SM904GMMA27MMA_64x64x16_F32BF16BF16_SSILNSO_5MajorE0ELSQ_0ELNSO_7ScaleInE1ELSR_1EEEEEENS4_6LayoutINS5_IJNSA_ILi2EEESB_SB_EEENS5_IJSB_NSA_ILi0EEESX_EEEEENS5_IJNS4_10UnderscoreES10_S10_EEEEENS4_13SM90_TMA_LOADENS4_14ComposedLayoutINS4_7SwizzleILi3ELi4ELi3EEENS4_18smem_ptr_flag_bitsILi16EEENSU_INS5_IJNSA_ILi8EEESG_EEENS5_IJSG_SB_EEEEEEEvNS4_8identityES13_S1D_vS1E_EENS_8epilogue10collective6detail29Sm90TmaWarpSpecializedAdapterINS1H_15DefaultEpilogueISJ_SK_SK_NS1G_6thread17LinearCombinationISJ_Li1EffLNS1L_9ScaleType4KindE0ELNS_15FloatRoundStyleE2ESJ_EENS1_15EpilogueDefaultEEEEEvvEEEEvNT_6ParamsE --------------------------
	.section	.text._ZN7cutlass13device_kernelINS_4gemm6kernel13GemmUniversalIN4cute5tupleIJiiiiEEENS1_10collective13CollectiveMmaINS1_34MainloopSm90TmaGmmaWarpSpecializedILi6ENS5_IJNS4_1CILi1EEESB_SB_EEENS1_35KernelTmaWarpSpecializedCooperativeEEENS5_IJNSA_ILi256EEENSA_ILi64EEENSA_ILi128EEEEEENS_10bfloat16_tENS5_IJlSB_lEEESJ_SK_NS4_8TiledMMAINS4_8MMA_AtomIJNS4_4SM904GMMA27MMA_64x64x16_F32BF16BF16_SSILNSO_5MajorE0ELSQ_0ELNSO_7ScaleInE1ELSR_1EEEEEENS4_6LayoutINS5_IJNSA_ILi2EEESB_SB_EEENS5_IJSB_NSA_ILi0EEESX_EEEEENS5_IJNS4_10UnderscoreES10_S10_EEEEENS4_13SM90_TMA_LOADENS4_14ComposedLayoutINS4_7SwizzleILi3ELi4ELi3EEENS4_18smem_ptr_flag_bitsILi16EEENSU_INS5_IJNSA_ILi8EEESG_EEENS5_IJSG_SB_EEEEEEEvNS4_8identityES13_S1D_vS1E_EENS_8epilogue10collective6detail29Sm90TmaWarpSpecializedAdapterINS1H_15DefaultEpilogueISJ_SK_SK_NS1G_6thread17LinearCombinationISJ_Li1EffLNS1L_9ScaleType4KindE0ELNS_15FloatRoundStyleE2ESJ_EENS1_15EpilogueDefaultEEEEEvvEEEEvNT_6ParamsE,"ax",@progbits
	.align	128
.text._ZN7cutlass13device_kernelINS_4gemm6kernel13GemmUniversalIN4cute5tupleIJiiiiEEENS1_10collective13CollectiveMmaINS1_34MainloopSm90TmaGmmaWarpSpecializedILi6ENS5_IJNS4_1CILi1EEESB_SB_EEENS1_35KernelTmaWarpSpecializedCooperativeEEENS5_IJNSA_ILi256EEENSA_ILi64EEENSA_ILi128EEEEEENS_10bfloat16_tENS5_IJlSB_lEEESJ_SK_NS4_8TiledMMAINS4_8MMA_AtomIJNS4_4SM904GMMA27MMA_64x64x16_F32BF16BF16_SSILNSO_5MajorE0ELSQ_0ELNSO_7ScaleInE1ELSR_1EEEEEENS4_6LayoutINS5_IJNSA_ILi2EEESB_SB_EEENS5_IJSB_NSA_ILi0EEESX_EEEEENS5_IJNS4_10UnderscoreES10_S10_EEEEENS4_13SM90_TMA_LOADENS4_14ComposedLayoutINS4_7SwizzleILi3ELi4ELi3EEENS4_18smem_ptr_flag_bitsILi16EEENSU_INS5_IJNSA_ILi8EEESG_EEENS5_IJSG_SB_EEEEEEEvNS4_8identityES13_S1D_vS1E_EENS_8epilogue10collective6detail29Sm90TmaWarpSpecializedAdapterINS1H_15DefaultEpilogueISJ_SK_SK_NS1G_6thread17LinearCombinationISJ_Li1EffLNS1L_9ScaleType4KindE0ELNS_15FloatRoundStyleE2ESJ_EENS1_15EpilogueDefaultEEEEEvvEEEEvNT_6ParamsE:
        .type           _ZN7cutlass13device_kernelINS_4gemm6kernel13GemmUniversalIN4cute5tupleIJiiiiEEENS1_10collective13CollectiveMmaINS1_34MainloopSm90TmaGmmaWarpSpecializedILi6ENS5_IJNS4_1CILi1EEESB_SB_EEENS1_35KernelTmaWarpSpecializedCooperativeEEENS5_IJNSA_ILi256EEENSA_ILi64EEENSA_ILi128EEEEEENS_10bfloat16_tENS5_IJlSB_lEEESJ_SK_NS4_8TiledMMAINS4_8MMA_AtomIJNS4_4SM904GMMA27MMA_64x64x16_F32BF16BF16_SSILNSO_5MajorE0ELSQ_0ELNSO_7ScaleInE1ELSR_1EEEEEENS4_6LayoutINS5_IJNSA_ILi2EEESB_SB_EEENS5_IJSB_NSA_ILi0EEESX_EEEEENS5_IJNS4_10UnderscoreES10_S10_EEEEENS4_13SM90_TMA_LOADENS4_14ComposedLayoutINS4_7SwizzleILi3ELi4ELi3EEENS4_18smem_ptr_flag_bitsILi16EEENSU_INS5_IJNSA_ILi8EEESG_EEENS5_IJSG_SB_EEEEEEEvNS4_8identityES13_S1D_vS1E_EENS_8epilogue10collective6detail29Sm90TmaWarpSpecializedAdapterINS1H_15DefaultEpilogueISJ_SK_SK_NS1G_6thread17LinearCombinationISJ_Li1EffLNS1L_9ScaleType4KindE0ELNS_15FloatRoundStyleE2ESJ_EENS1_15EpilogueDefaultEEEEEvvEEEEvNT_6ParamsE,@function
        .size           _ZN7cutlass13device_kernelINS_4gemm6kernel13GemmUniversalIN4cute5tupleIJiiiiEEENS1_10collective13CollectiveMmaINS1_34MainloopSm90TmaGmmaWarpSpecializedILi6ENS5_IJNS4_1CILi1EEESB_SB_EEENS1_35KernelTmaWarpSpecializedCooperativeEEENS5_IJNSA_ILi256EEENSA_ILi64EEENSA_ILi128EEEEEENS_10bfloat16_tENS5_IJlSB_lEEESJ_SK_NS4_8TiledMMAINS4_8MMA_AtomIJNS4_4SM904GMMA27MMA_64x64x16_F32BF16BF16_SSILNSO_5MajorE0ELSQ_0ELNSO_7ScaleInE1ELSR_1EEEEEENS4_6LayoutINS5_IJNSA_ILi2EEESB_SB_EEENS5_IJSB_NSA_ILi0EEESX_EEEEENS5_IJNS4_10UnderscoreES10_S10_EEEEENS4_13SM90_TMA_LOADENS4_14ComposedLayoutINS4_7SwizzleILi3ELi4ELi3EEENS4_18smem_ptr_flag_bitsILi16EEENSU_INS5_IJNSA_ILi8EEESG_EEENS5_IJSG_SB_EEEEEEEvNS4_8identityES13_S1D_vS1E_EENS_8epilogue10collective6detail29Sm90TmaWarpSpecializedAdapterINS1H_15DefaultEpilogueISJ_SK_SK_NS1G_6thread17LinearCombinationISJ_Li1EffLNS1L_9ScaleType4KindE0ELNS_15FloatRoundStyleE2ESJ_EENS1_15EpilogueDefaultEEEEEvvEEEEvNT_6ParamsE,(.L_x_196 - _ZN7cutlass13device_kernelINS_4gemm6kernel13GemmUniversalIN4cute5tupleIJiiiiEEENS1_10collective13CollectiveMmaINS1_34MainloopSm90TmaGmmaWarpSpecializedILi6ENS5_IJNS4_1CILi1EEESB_SB_EEENS1_35KernelTmaWarpSpecializedCooperativeEEENS5_IJNSA_ILi256EEENSA_ILi64EEENSA_ILi128EEEEEENS_10bfloat16_tENS5_IJlSB_lEEESJ_SK_NS4_8TiledMMAINS4_8MMA_AtomIJNS4_4SM904GMMA27MMA_64x64x16_F32BF16BF16_SSILNSO_5MajorE0ELSQ_0ELNSO_7ScaleInE1ELSR_1EEEEEENS4_6LayoutINS5_IJNSA_ILi2EEESB_SB_EEENS5_IJSB_NSA_ILi0EEESX_EEEEENS5_IJNS4_10UnderscoreES10_S10_EEEEENS4_13SM90_TMA_LOADENS4_14ComposedLayoutINS4_7SwizzleILi3ELi4ELi3EEENS4_18smem_ptr_flag_bitsILi16EEENSU_INS5_IJNSA_ILi8EEESG_EEENS5_IJSG_SB_EEEEEEEvNS4_8identityES13_S1D_vS1E_EENS_8epilogue10collective6detail29Sm90TmaWarpSpecializedAdapterINS1H_15DefaultEpilogueISJ_SK_SK_NS1G_6thread17LinearCombinationISJ_Li1EffLNS1L_9ScaleType4KindE0ELNS_15FloatRoundStyleE2ESJ_EENS1_15EpilogueDefaultEEEEEvvEEEEvNT_6ParamsE)
        .other          _ZN7cutlass13device_kernelINS_4gemm6kernel13GemmUniversalIN4cute5tupleIJiiiiEEENS1_10collective13CollectiveMmaINS1_34MainloopSm90TmaGmmaWarpSpecializedILi6ENS5_IJNS4_1CILi1EEESB_SB_EEENS1_35KernelTmaWarpSpecializedCooperativeEEENS5_IJNSA_ILi256EEENSA_ILi64EEENSA_ILi128EEEEEENS_10bfloat16_tENS5_IJlSB_lEEESJ_SK_NS4_8TiledMMAINS4_8MMA_AtomIJNS4_4SM904GMMA27MMA_64x64x16_F32BF16BF16_SSILNSO_5MajorE0ELSQ_0ELNSO_7ScaleInE1ELSR_1EEEEEENS4_6LayoutINS5_IJNSA_ILi2EEESB_SB_EEENS5_IJSB_NSA_ILi0EEESX_EEEEENS5_IJNS4_10UnderscoreES10_S10_EEEEENS4_13SM90_TMA_LOADENS4_14ComposedLayoutINS4_7SwizzleILi3ELi4ELi3EEENS4_18smem_ptr_flag_bitsILi16EEENSU_INS5_IJNSA_ILi8EEESG_EEENS5_IJSG_SB_EEEEEEEvNS4_8identityES13_S1D_vS1E_EENS_8epilogue10collective6detail29Sm90TmaWarpSpecializedAdapterINS1H_15DefaultEpilogueISJ_SK_SK_NS1G_6thread17LinearCombinationISJ_Li1EffLNS1L_9ScaleType4KindE0ELNS_15FloatRoundStyleE2ESJ_EENS1_15EpilogueDefaultEEEEEvvEEEEvNT_6ParamsE,@"STO_CUDA_ENTRY STV_DEFAULT"
_ZN7cutlass13device_kernelINS_4gemm6kernel13GemmUniversalIN4cute5tupleIJiiiiEEENS1_10collective13CollectiveMmaINS1_34MainloopSm90TmaGmmaWarpSpecializedILi6ENS5_IJNS4_1CILi1EEESB_SB_EEENS1_35KernelTmaWarpSpecializedCooperativeEEENS5_IJNSA_ILi256EEENSA_ILi64EEENSA_ILi128EEEEEENS_10bfloat16_tENS5_IJlSB_lEEESJ_SK_NS4_8TiledMMAINS4_8MMA_AtomIJNS4_4SM904GMMA27MMA_64x64x16_F32BF16BF16_SSILNSO_5MajorE0ELSQ_0ELNSO_7ScaleInE1ELSR_1EEEEEENS4_6LayoutINS5_IJNSA_ILi2EEESB_SB_EEENS5_IJSB_NSA_ILi0EEESX_EEEEENS5_IJNS4_10UnderscoreES10_S10_EEEEENS4_13SM90_TMA_LOADENS4_14ComposedLayoutINS4_7SwizzleILi3ELi4ELi3EEENS4_18smem_ptr_flag_bitsILi16EEENSU_INS5_IJNSA_ILi8EEESG_EEENS5_IJSG_SB_EEEEEEEvNS4_8identityES13_S1D_vS1E_EENS_8epilogue10collective6detail29Sm90TmaWarpSpecializedAdapterINS1H_15DefaultEpilogueISJ_SK_SK_NS1G_6thread17LinearCombinationISJ_Li1EffLNS1L_9ScaleType4KindE0ELNS_15FloatRoundStyleE2ESJ_EENS1_15EpilogueDefaultEEEEEvvEEEEvNT_6ParamsE:
[----:B------:R-:W0:Y:S01]  /*0000*/  LDC R1, c[0x0][0x28] ;  /* 0x00000a00ff017b82 */ /* 0x000e220000000800 */
[----:B------:R-:W1:Y:S01]  /*0010*/  S2R R3, SR_TID.X ;  /* 0x0000000000037919 */ /* 0x000e620000002100 */
[----:B------:R-:W-:Y:S01]  /*0020*/  ELECT P0, URZ, PT ;  /* 0x00000000003f782f */ /* 0x000fe20003800000 */
[----:B------:R-:W-:Y:S01]  /*0030*/  BSSY B0, `(.L_x_0) ;  /* 0x000000f000007945 */ /* 0x000fe20003800000 */
[--C-:B-1----:R-:W-:Y:S02]  /*0040*/  SHF.R.U32.HI R0, RZ, 0x5, R3.reuse ;  /* 0x00000005ff007819 */ /* 0x102fe40000011603 */
[----:B------:R-:W-:-:S03]  /*0050*/  SHF.R.U32.HI R14, RZ, 0x7, R3 ;  /* 0x00000007ff0e7819 */ /* 0x000fc60000011603 */
[----:B------:R-:W1:Y:S04]  /*0060*/  SHFL.IDX PT, R4, R0, RZ, 0x1f ;  /* 0x00001fff00047589 */ /* 0x000e6800000e0000 */
[----:B------:R2:W3:Y:S01]  /*0070*/  SHFL.IDX PT, R10, R14, RZ, 0x1f ;  /* 0x00001fff0e0a7589 */ /* 0x0004e200000e0000 */
[----:B-1----:R-:W-:-:S13]  /*0080*/  ISETP.NE.OR P0, PT, R4, RZ, !P0 ;  /* 0x000000ff0400720c */ /* 0x002fda0004705670 */
[----:B0-23--:R-:W-:Y:S05]  /*0090*/  @P0 BRA `(.L_x_1) ;  /* 0x0000000000200947 */ /* 0x00dfea0003800000 */
[----:B------:R-:W-:Y:S02]  /*00a0*/  ULDC.64 UR4, c[0x0][0x198] ;  /* 0x0000660000047ab9 */ /* 0x000fe40000000a00 */
[----:B------:R-:W-:Y:S02]  /*00b0*/  UIADD3 UR6, UP0, UR4, 0xf0, URZ ;  /* 0x000000f004067890 */ /* 0x000fe4000ff1e03f */
[----:B------:R-:W-:Y:S02]  /*00c0*/  UIADD3 UR4, UP1, UR4, 0x1f0, URZ ;  /* 0x000001f004047890 */ /* 0x000fe4000ff3e03f */
[----:B------:R-:W-:Y:S02]  /*00d0*/  UIADD3.X UR7, URZ, UR5, URZ, UP0, !UPT ;  /* 0x000000053f077290 */ /* 0x000fe400087fe43f */
[----:B------:R-:W-:-:S07]  /*00e0*/  UIADD3.X UR5, URZ, UR5, URZ, UP1, !UPT ;  /* 0x000000053f057290 */ /* 0x000fce0008ffe43f */
[----:B------:R0:W-:Y:S02]  /*00f0*/  UTMACCTL.PF [UR6] ;  /* 0x00000000060079b9 */ /* 0x0001e40008040000 */
[----:B------:R0:W-:Y:S02]  /*0100*/  UTMACCTL.PF [UR4] ;  /* 0x00000000040079b9 */ /* 0x0001e40008040000 */
[----:B0-----:R-:W-:Y:S01]  /*0110*/  NOP ;  /* 0x0000000000007918 */ /* 0x001fe20000000000 */
.L_x_1:
[----:B------:R-:W-:Y:S05]  /*0120*/  BSYNC B0 ;  /* 0x0000000000007941 */ /* 0x000fea0003800000 */
.L_x_0:
[----:B------:R-:W0:Y:S02]  /*0130*/  SHFL.IDX PT, R2, R0, RZ, 0x1f ;  /* 0x00001fff00027589 */ /* 0x000e2400000e0000 */
[----:B0-----:R-:W-:-:S13]  /*0140*/  ISETP.NE.AND P0, PT, R2, RZ, PT ;  /* 0x000000ff0200720c */ /* 0x001fda0003f05270 */
[----:B------:R-:W-:Y:S05]  /*0150*/  @P0 BRA `(.L_x_2) ;  /* 0x0000000000680947 */ /* 0x000fea0003800000 */
[----:B------:R-:W0:Y:S01]  /*0160*/  S2UR UR8, SR_CgaCtaId ;  /* 0x00000000000879c3 */ /* 0x000e220000008800 */
[----:B------:R-:W-:Y:S01]  /*0170*/  UMOV UR4, 0x400 ;  /* 0x0000040000047882 */ /* 0x000fe20000000000 */
[----:B------:R-:W-:Y:S01]  /*0180*/  UMOV UR5, 0x1 ;  /* 0x0000000100057882 */ /* 0x000fe20000000000 */
[----:B------:R-:W-:Y:S01]  /*0190*/  UMOV UR6, 0x100 ;  /* 0x0000010000067882 */ /* 0x000fe20000000000 */
[----:B------:R-:W-:Y:S01]  /*01a0*/  ELECT P0, URZ, PT ;  /* 0x00000000003f782f */ /* 0x000fe20003800000 */
[----:B------:R-:W-:-:S04]  /*01b0*/  UIADD3 UR6, -UR6, 0x100000, URZ ;  /* 0x0010000006067890 */ /* 0x000fc8000fffe13f */
[----:B------:R-:W-:Y:S02]  /*01c0*/  USHF.L.U32 UR7, UR6, 0xb, URZ ;  /* 0x0000000b06077899 */ /* 0x000fe4000800063f */
[----:B------:R-:W-:Y:S02]  /*01d0*/  USHF.L.U32 UR6, UR6, 0x1, URZ ;  /* 0x0000000106067899 */ /* 0x000fe4000800063f */
[----:B0-----:R-:W-:Y:S02]  /*01e0*/  ULEA UR8, UR8, UR4, 0x18 ;  /* 0x0000000408087291 */ /* 0x001fe4000f8ec03f */
[----:B------:R-:W-:-:S04]  /*01f0*/  UIADD3 UR4, -UR5, 0x100000, URZ ;  /* 0x0010000005047890 */ /* 0x000fc8000fffe13f */
[----:B------:R-:W-:Y:S02]  /*0200*/  USHF.L.U32 UR5, UR4, 0xb, URZ ;  /* 0x0000000b04057899 */ /* 0x000fe4000800063f */
[----:B------:R-:W-:Y:S01]  /*0210*/  USHF.L.U32 UR4, UR4, 0x1, URZ ;  /* 0x0000000104047899 */ /* 0x000fe2000800063f */
[----:B------:R-:W0:Y:S11]  /*0220*/  FENCE.VIEW.ASYNC.S ;  /* 0x00000000000073c6 */ /* 0x000e360000000000 */
[----:B0-----:R0:W1:Y:S01]  /*0230*/  SYNCS.EXCH.64 URZ, [UR8], UR4 ;  /* 0x00000004083f75b2 */ /* 0x0010620008000100 */
[----:B------:R0:W2:Y:S01]  /*0240*/  SYNCS.EXCH.64 URZ, [UR8+0x30], UR6 ;  /* 0x00003006083f75b2 */ /* 0x0000a20008000100 */
[----:B------:R0:W3:Y:S01]  /*0250*/  SYNCS.EXCH.64 URZ, [UR8+0x8], UR4 ;  /* 0x00000804083f75b2 */ /* 0x0000e20008000100 */
[----:B------:R0:W4:Y:S01]  /*0260*/  SYNCS.EXCH.64 URZ, [UR8+0x38], UR6 ;  /* 0x00003806083f75b2 */ /* 0x0001220008000100 */
[----:B------:R0:W0:Y:S01]  /*0270*/  SYNCS.EXCH.64 URZ, [UR8+0x10], UR4 ;  /* 0x00001004083f75b2 */ /* 0x0000220008000100 */
[----:B------:R0:W0:Y:S01]  /*0280*/  SYNCS.EXCH.64 URZ, [UR8+0x40], UR6 ;  /* 0x00004006083f75b2 */ /* 0x0000220008000100 */
[----:B------:R0:W0:Y:S01]  /*0290*/  SYNCS.EXCH.64 URZ, [UR8+0x18], UR4 ;  /* 0x00001804083f75b2 */ /* 0x0000220008000100 */
[----:B------:R0:W0:Y:S01]  /*02a0*/  SYNCS.EXCH.64 URZ, [UR8+0x48], UR6 ;  /* 0x00004806083f75b2 */ /* 0x0000220008000100 */
[----:B------:R0:W0:Y:S01]  /*02b0*/  SYNCS.EXCH.64 URZ, [UR8+0x20], UR4 ;  /* 0x00002004083f75b2 */ /* 0x0000220008000100 */
[----:B------:R0:W0:Y:S01]  /*02c0*/  SYNCS.EXCH.64 URZ, [UR8+0x50], UR6 ;  /* 0x00005006083f75b2 */ /* 0x0000220008000100 */
[----:B------:R0:W0:Y:S01]  /*02d0*/  SYNCS.EXCH.64 URZ, [UR8+0x28], UR4 ;  /* 0x00002804083f75b2 */ /* 0x0000220008000100 */
[----:B------:R0:W0:Y:S01]  /*02e0*/  SYNCS.EXCH.64 URZ, [UR8+0x58], UR6 ;  /* 0x00005806083f75b2 */ /* 0x0000220008000100 */
[----:B------:R-:W-:Y:S01]  /*02f0*/  NOP ;  /* 0x0000000000007918 */ /* 0x000fe20000000000 */
.L_x_2:
[----:B------:R-:W5:Y:S01]  /*0300*/  SHFL.IDX PT, R0, R0, RZ, 0x1f ;  /* 0x00001fff00007589 */ /* 0x000f6200000e0000 */
[----:B------:R-:W1:Y:S01]  /*0310*/  LDC R2, c[0x0][0x65c] ;  /* 0x00019700ff027b82 */ /* 0x000e620000000800 */
[----:B------:R-:W-:Y:S02]  /*0320*/  ELECT P0, URZ, PT ;  /* 0x00000000003f782f */ /* 0x000fe40003800000 */
[----:B------:R-:W-:Y:S01]  /*0330*/  LOP3.LUT R7, R7, 0xfffff7ff, RZ, 0xc0, !PT ;  /* 0xfffff7ff07077812 */ /* 0x000fe200078ec0ff */
[----:B------:R-:W2:Y:S01]  /*0340*/  S2R R5, SR_CTAID.Y ;  /* 0x0000000000057919 */ /* 0x000ea20000002600 */
[----:B0-----:R-:W-:Y:S01]  /*0350*/  UMOV UR4, 0x20 ;  /* 0x0000002000047882 */ /* 0x001fe20000000000 */
[----:B------:R-:W-:Y:S01]  /*0360*/  NOP ;  /* 0x0000000000007918 */ /* 0x000fe20000000000 */
[----:B------:R-:W-:Y:S01]  /*0370*/  ISETP.NE.AND P2, PT, R10, RZ, PT ;  /* 0x000000ff0a00720c */ /* 0x000fe20003f45270 */
[----:B------:R-:W0:Y:S01]  /*0380*/  S2R R6, SR_CTAID.X ;  /* 0x0000000000067919 */ /* 0x000e220000002500 */
[----:B------:R-:W-:Y:S01]  /*0390*/  NOP ;  /* 0x0000000000007918 */ /* 0x000fe20000000000 */
[----:B-----5:R-:W-:-:S02]  /*03a0*/  ISETP.NE.OR P0, PT, R0, RZ, !P0 ;  /* 0x000000ff0000720c */ /* 0x020fc40004705670 */
[----:B-1----:R-:W-:-:S11]  /*03b0*/  ISETP.NE.AND P3, PT, R2, 0x1, PT ;  /* 0x000000010200780c */ /* 0x002fd60003f65270 */
[----:B------:R-:W-:Y:S01]  /*03c0*/  VOTEU.ALL UP0, P0 ;  /* 0x00000000003f7886 */ /* 0x000fe20000000000 */
[----:B------:R-:W-:Y:S01]  /*03d0*/  VOTEU.ALL UP1, P0 ;  /* 0x00000000003f7886 */ /* 0x000fe20000020000 */
[----:B------:R-:W-:Y:S01]  /*03e0*/  @P3 LOP3.LUT R7, R7, 0x800, RZ, 0xfc, !PT ;  /* 0x0000080007073812 */ /* 0x000fe200078efcff */
[----:B------:R-:W0:Y:S01]  /*03f0*/  @P3 LDC R17, c[0x0][0x10] ;  /* 0x00000400ff113b82 */ /* 0x000e220000000800 */
[----:B------:R-:W-:Y:S01]  /*0400*/  SHF.R.S32.HI R7, RZ, 0x1f, R4 ;  /* 0x0000001fff077819 */ /* 0x000fe20000011404 */
[----:B------:R-:W-:Y:S01]  /*0410*/  @!UP0 UMOV UR6, 0x400 ;  /* 0x0000040000068882 */ /* 0x000fe20000000000 */
[----:B------:R-:W-:-:S04]  /*0420*/  @!UP0 UIADD3 UR4, -UR4, 0x100000, URZ ;  /* 0x0010000004048890 */ /* 0x000fc8000fffe13f */
[----:B------:R-:W-:Y:S02]  /*0430*/  @!UP0 USHF.L.U32 UR5, UR4, 0xb, URZ ;  /* 0x0000000b04058899 */ /* 0x000fe4000800063f */
[----:B------:R-:W-:Y:S01]  /*0440*/  @!UP0 USHF.L.U32 UR4, UR4, 0x1, URZ ;  /* 0x0000000104048899 */ /* 0x000fe2000800063f */
[----:B--2---:R-:W-:Y:S01]  /*0450*/  @P3 IMAD.MOV.U32 R8, RZ, RZ, R5 ;  /* 0x000000ffff083224 */ /* 0x004fe200078e0005 */
[----:B------:R-:W-:Y:S01]  /*0460*/  LEA.HI R7, R7, R4, RZ, 0x2 ;  /* 0x0000000407077211 */ /* 0x000fe200078f10ff */
[----:B------:R-:W-:Y:S01]  /*0470*/  @P3 IMAD.MOV.U32 R9, RZ, RZ, RZ ;  /* 0x000000ffff093224 */ /* 0x000fe200078e00ff */
[----:B------:R-:W1:Y:S02]  /*0480*/  @!UP0 S2UR UR7, SR_CgaCtaId ;  /* 0x00000000000789c3 */ /* 0x000e640000008800 */
[----:B------:R-:W-:-:S05]  /*0490*/  LOP3.LUT R7, R7, 0xfffffffc, RZ, 0xc0, !PT ;  /* 0xfffffffc07077812 */ /* 0x000fca00078ec0ff */
[----:B------:R-:W-:Y:S01]  /*04a0*/  IMAD.IADD R0, R4, 0x1, -R7 ;  /* 0x0000000104007824 */ /* 0x000fe200078e0a07 */
[----:B------:R-:W-:Y:S01]  /*04b0*/  LOP3.LUT R4, R3, 0x7f, RZ, 0xc0, !PT ;  /* 0x0000007f03047812 */ /* 0x000fe200078ec0ff */
[----:B------:R-:W2:Y:S01]  /*04c0*/  @!P3 LDC R11, c[0x0][0xc] ;  /* 0x00000300ff0bbb82 */ /* 0x000ea20000000800 */
[----:B------:R-:W-:Y:S02]  /*04d0*/  IMAD.MOV.U32 R7, RZ, RZ, RZ ;  /* 0x000000ffff077224 */ /* 0x000fe400078e00ff */
[----:B------:R-:W-:Y:S01]  /*04e0*/  ISETP.NE.AND P1, PT, R0, 0x3, PT ;  /* 0x000000030000780c */ /* 0x000fe20003f25270 */
[----:B0-----:R-:W-:Y:S01]  /*04f0*/  @P3 IMAD.WIDE.U32 R16, R6, R17, R8 ;  /* 0x0000001106103225 */ /* 0x001fe200078e0008 */
[----:B-1----:R-:W-:Y:S01]  /*0500*/  @!UP0 ULEA UR8, UR7, UR6, 0x18 ;  /* 0x0000000607088291 */ /* 0x002fe2000f8ec03f */
[----:B------:R-:W-:Y:S02]  /*0510*/  VOTEU.ALL UP0, P0 ;  /* 0x00000000003f7886 */ /* 0x000fe40000000000 */
[----:B------:R-:W-:Y:S01]  /*0520*/  ULDC UR6, c[0x0][0xc] ;  /* 0x0000030000067ab9 */ /* 0x000fe20000000800 */
[----:B------:R-:W-:Y:S01]  /*0530*/  ISETP.EQ.OR P0, PT, R0, RZ, !P1 ;  /* 0x000000ff0000720c */ /* 0x000fe20004f02670 */
[----:B------:R-:W-:-:S03]  /*0540*/  ULDC UR7, c[0x0][0x10] ;  /* 0x0000040000077ab9 */ /* 0x000fc60000000800 */
[C---:B------:R-:W-:Y:S01]  /*0550*/  ISETP.EQ.AND P0, PT, R10.reuse, RZ, P0 ;  /* 0x000000ff0a00720c */ /* 0x040fe20000702270 */
[----:B------:R-:W-:Y:S02]  /*0560*/  VIADD R10, R10, 0xffffffff ;  /* 0xffffffff0a0a7836 */ /* 0x000fe40000000000 */
[----:B--2---:R-:W-:Y:S01]  /*0570*/  @!P3 IMAD.WIDE.U32 R8, R11, R5, R6 ;  /* 0x000000050b08b225 */ /* 0x004fe200078e0006 */
[----:B------:R-:W0:Y:S02]  /*0580*/  FENCE.VIEW.ASYNC.S ;  /* 0x00000000000073c6 */ /* 0x000e240000000000 */
[----:B0-----:R-:W3:Y:S01]  /*0590*/  @!UP0 SYNCS.EXCH.64 URZ, [UR8+0x70], UR4 ;  /* 0x00007004083f85b2 */ /* 0x001ee20008000100 */
[----:B------:R-:W-:Y:S01]  /*05a0*/  SEL R18, RZ, 0x1, !P0 ;  /* 0x00000001ff127807 */ /* 0x000fe20004000000 */
[----:B------:R-:W-:Y:S01]  /*05b0*/  @P3 IMAD.MOV.U32 R11, RZ, RZ, RZ ;  /* 0x000000ffff0b3224 */ /* 0x000fe200078e00ff */
[----:B------:R-:W-:Y:S01]  /*05c0*/  ISETP.GE.U32.AND P1, PT, R10, 0x2, PT ;  /* 0x000000020a00780c */ /* 0x000fe20003f26070 */
[----:B------:R-:W-:-:S02]  /*05d0*/  @!P3 IMAD.MOV.U32 R16, RZ, RZ, R8 ;  /* 0x000000ffff10b224 */ /* 0x000fc400078e0008 */
[----:B------:R-:W-:Y:S01]  /*05e0*/  @P3 IMAD.IADD R17, R17, 0x1, R11 ;  /* 0x0000000111113824 */ /* 0x000fe200078e020b */
[----:B------:R-:W-:Y:S01]  /*05f0*/  SEL R18, R18, 0x2, P1 ;  /* 0x0000000212127807 */ /* 0x000fe20000800000 */
[----:B------:R-:W-:Y:S01]  /*0600*/  @!P3 IMAD.MOV.U32 R17, RZ, RZ, R9 ;  /* 0x000000ffff11b224 */ /* 0x000fe200078e0009 */
[----:B------:R0:W3:Y:S01]  /*0610*/  @!UP1 SYNCS.EXCH.64 URZ, [UR8+0x78], UR4 ;  /* 0x00007804083f95b2 */ /* 0x0000e20008000100 */
[----:B------:R-:W-:Y:S01]  /*0620*/  NOP ;  /* 0x0000000000007918 */ /* 0x000fe20000000000 */
[----:B0-----:R-:W-:-:S03]  /*0630*/  UIMAD.WIDE.U32 UR4, UR6, UR7, URZ ;  /* 0x00000007060472a5 */ /* 0x001fc6000f8e003f */
[----:B------:R-:W-:Y:S02]  /*0640*/  ULDC UR6, c[0x0][0x14] ;  /* 0x0000050000067ab9 */ /* 0x000fe40000000800 */
[----:B------:R-:W-:Y:S02]  /*0650*/  UIMAD.WIDE.U32 UR38, UR4, UR6, URZ ;  /* 0x00000006042672a5 */ /* 0x000fe4000f8e003f */
[----:B------:R-:W-:-:S04]  /*0660*/  UIMAD UR41, UR5, UR6, URZ ;  /* 0x00000006052972a4 */ /* 0x000fc8000f8e023f */
[----:B------:R-:W-:Y:S01]  /*0670*/  UIADD3 UR41, UR39, UR41, URZ ;  /* 0x0000002927297290 */ /* 0x000fe2000fffe03f */
[----:B---34-:R-:W-:Y:S06]  /*0680*/  BAR.SYNC.DEFER_BLOCKING 0x0 ;  /* 0x0000000000007b1d */ /* 0x018fec0000010000 */
[----:B------:R-:W-:Y:S05]  /*0690*/  @!P2 BRA `(.L_x_3) ;  /* 0x000000740008a947 */ /* 0x000fea0003800000 */
[----:B------:R-:W-:-:S13]  /*06a0*/  ISETP.GT.U32.AND P0, PT, R10, 0x1, PT ;  /* 0x000000010a00780c */ /* 0x000fda0003f04070 */
[----:B------:R-:W-:Y:S05]  /*06b0*/  @P0 EXIT ;  /* 0x000000000000094d */ /* 0x000fea0003800000 */
[----:B------:R-:W-:Y:S01]  /*06c0*/  ULDC.64 UR4, c[0x0][0x650] ;  /* 0x0001940000047ab9 */ /* 0x000fe20000000a00 */
[----:B------:R-:W-:Y:S01]  /*06d0*/  PRMT R0, RZ, 0x7610, R0 ;  /* 0x00007610ff007816 */ /* 0x000fe20000000000 */
[----:B------:R-:W-:Y:S01]  /*06e0*/  IMAD.MOV.U32 R109, RZ, RZ, -0x1 ;  /* 0xffffffffff6d7424 */ /* 0x000fe200078e00ff */
[----:B------:R-:W-:Y:S01]  /*06f0*/  ISETP.GE.U32.AND P0, PT, R16, UR4, PT ;  /* 0x0000000410007c0c */ /* 0x000fe2000bf06070 */
[----:B------:R-:W-:Y:S02]  /*0700*/  IMAD.MOV.U32 R101, RZ, RZ, -0x1 ;  /* 0xffffffffff657424 */ /* 0x000fe400078e00ff */
[----:B------:R-:W-:Y:S01]  /*0710*/  IMAD.MOV.U32 R19, RZ, RZ, -0x1 ;  /* 0xffffffffff137424 */ /* 0x000fe200078e00ff */
[----:B------:R-:W-:-:S13]  /*0720*/  ISETP.GE.U32.AND.EX P0, PT, R17, UR5, PT, P0 ;  /* 0x0000000511007c0c */ /* 0x000fda000bf06100 */
[----:B------:R-:W-:Y:S05]  /*0730*/  @P0 BRA `(.L_x_4) ;  /* 0x0000000400580947 */ /* 0x000fea0003800000 */
[----:B------:R-:W0:Y:S01]  /*0740*/  LDC.64 R20, c[0x0][0x628] ;  /* 0x00018a00ff147b82 */ /* 0x000e220000000a00 */
[----:B------:R-:W-:Y:S02]  /*0750*/  IMAD.MOV.U32 R8, RZ, RZ, R16 ;  /* 0x000000ffff087224 */ /* 0x000fe400078e0010 */
[----:B------:R-:W-:-:S05]  /*0760*/  IMAD.MOV.U32 R9, RZ, RZ, R17 ;  /* 0x000000ffff097224 */ /* 0x000fca00078e0011 */
[----:B------:R-:W1:Y:S08]  /*0770*/  LDC R0, c[0x0][0x630] ;  /* 0x00018c00ff007b82 */ /* 0x000e700000000800 */
[----:B------:R-:W2:Y:S01]  /*0780*/  LDC.64 R22, c[0x0][0x620] ;  /* 0x00018800ff167b82 */ /* 0x000ea20000000a00 */
[----:B0-----:R-:W-:-:S04]  /*0790*/  ISETP.NE.U32.AND P0, PT, R20, RZ, PT ;  /* 0x000000ff1400720c */ /* 0x001fc80003f05070 */
[----:B------:R-:W-:-:S13]  /*07a0*/  ISETP.NE.AND.EX P0, PT, R21, RZ, PT, P0 ;  /* 0x000000ff1500720c */ /* 0x000fda0003f05300 */
[----:B-12---:R-:W-:Y:S05]  /*07b0*/  @!P0 BRA `(.L_x_5) ;  /* 0x0000000000288947 */ /* 0x006fea0003800000 */
[----:B------:R-:W0:Y:S02]  /*07c0*/  LDC R13, c[0x0][0x634] ;  /* 0x00018d00ff0d7b82 */ /* 0x000e240000000800 */
[----:B0-----:R-:W-:-:S05]  /*07d0*/  IADD3 R13, P0, R16, R13, RZ ;  /* 0x0000000d100d7210 */ /* 0x001fca0007f1e0ff */
[----:B------:R-:W-:-:S04]  /*07e0*/  IMAD.X R15, RZ, RZ, R17, P0 ;  /* 0x000000ffff0f7224 */ /* 0x000fc800000e0611 */
[----:B------:R-:W-:-:S04]  /*07f0*/  IMAD.WIDE.U32 R8, R15, R20, RZ ;  /* 0x000000140f087225 */ /* 0x000fc800078e00ff */
[----:B------:R-:W-:-:S04]  /*0800*/  IMAD.WIDE.U32 R10, P0, R13, R21, R8 ;  /* 0x000000150d0a7225 */ /* 0x000fc80007800008 */
[----:B------:R-:W-:-:S04]  /*0810*/  IMAD.WIDE.U32 R8, R13, R20, RZ ;  /* 0x000000140d087225 */ /* 0x000fc800078e00ff */
[----:B------:R-:W-:Y:S01]  /*0820*/  IMAD.X R13, RZ, RZ, RZ, P0 ;  /* 0x000000ffff0d7224 */ /* 0x000fe200000e06ff */
[----:B------:R-:W-:Y:S01]  /*0830*/  IADD3 RZ, P0, R9, R10, RZ ;  /* 0x0000000a09ff7210 */ /* 0x000fe20007f1e0ff */
[----:B------:R-:W-:-:S04]  /*0840*/  IMAD.MOV.U32 R12, RZ, RZ, R11 ;  /* 0x000000ffff0c7224 */ /* 0x000fc800078e000b */
[----:B------:R-:W-:-:S08]  /*0850*/  IMAD.WIDE.U32.X R8, R15, R21, R12, P0 ;  /* 0x000000150f087225 */ /* 0x000fd000000e040c */
.L_x_5:
[-CC-:B------:R-:W-:Y:S01]  /*0860*/  SHF.R.U64 R25, R8, R0.reuse, R9.reuse ;  /* 0x0000000008197219 */ /* 0x180fe20000001209 */
[----:B------:R-:W0:Y:S01]  /*0870*/  LDC R12, c[0x0][0x618] ;  /* 0x00018600ff0c7b82 */ /* 0x000e220000000800 */
[----:B------:R-:W-:Y:S01]  /*0880*/  SHF.R.U32.HI R7, RZ, R0, R9 ;  /* 0x00000000ff077219 */ /* 0x000fe20000011609 */
[----:B------:R-:W-:Y:S01]  /*0890*/  ULDC UR4, c[0x0][0x150] ;  /* 0x0000540000047ab9 */ /* 0x000fe20000000800 */
[----:B------:R-:W-:Y:S02]  /*08a0*/  IADD3 R11, P0, RZ, -R25, RZ ;  /* 0x80000019ff0b7210 */ /* 0x000fe40007f1e0ff */
[----:B------:R-:W-:-:S03]  /*08b0*/  I2FP.F32.U32 R0, R6 ;  /* 0x0000000600007245 */ /* 0x000fc60000201000 */
[----:B------:R-:W1:Y:S01]  /*08c0*/  LDC.64 R30, c[0x0][0x640] ;  /* 0x00019000ff1e7b82 */ /* 0x000e620000000a00 */
[----:B------:R-:W-:Y:S02]  /*08d0*/  IMAD.X R13, RZ, RZ, ~R7, P0 ;  /* 0x000000ffff0d7224 */ /* 0x000fe400000e0e07 */
[----:B------:R-:W-:Y:S01]  /*08e0*/  FMUL R0, R0, UR4 ;  /* 0x0000000400007c20 */ /* 0x000fe20008400000 */
[----:B------:R-:W-:Y:S01]  /*08f0*/  IMAD.WIDE.U32 R8, R11, R22, R16 ;  /* 0x000000160b087225 */ /* 0x000fe200078e0010 */
[----:B------:R-:W-:-:S03]  /*0900*/  ULDC UR4, c[0x0][0x154] ;  /* 0x0000550000047ab9 */ /* 0x000fc60000000800 */
[----:B------:R-:W-:Y:S01]  /*0910*/  IMAD R10, R13, R22, RZ ;  /* 0x000000160d0a7224 */ /* 0x000fe200078e02ff */
[----:B------:R-:W2:Y:S01]  /*0920*/  LDC R7, c[0x0][0x144] ;  /* 0x00005100ff077b82 */ /* 0x000ea20000000800 */
[----:B------:R-:W3:Y:S02]  /*0930*/  F2I.U32.TRUNC.NTZ R0, R0 ;  /* 0x0000000000007305 */ /* 0x000ee4000020f000 */
[----:B------:R-:W-:-:S04]  /*0940*/  IMAD R11, R11, R23, R10 ;  /* 0x000000170b0b7224 */ /* 0x000fc800078e020a */
[----:B------:R-:W-:Y:S01]  /*0950*/  IMAD.IADD R9, R9, 0x1, R11 ;  /* 0x0000000109097824 */ /* 0x000fe200078e020b */
[----:B------:R-:W4:Y:S01]  /*0960*/  LDC R24, c[0x0][0x608] ;  /* 0x00018200ff187b82 */ /* 0x000f220000000800 */
[----:B------:R-:W-:-:S03]  /*0970*/  IMAD.MOV.U32 R11, RZ, RZ, -0x1 ;  /* 0xffffffffff0b7424 */ /* 0x000fc600078e00ff */
[-CC-:B0-----:R-:W-:Y:S02]  /*0980*/  SHF.R.U64 R22, R8, R12.reuse, R9.reuse ;  /* 0x0000000c08167219 */ /* 0x181fe40000001209 */
[----:B------:R-:W-:Y:S02]  /*0990*/  I2FP.F32.U32 R8, R5 ;  /* 0x0000000500087245 */ /* 0x000fe40000201000 */
[----:B------:R-:W0:Y:S01]  /*09a0*/  LDC R28, c[0x0][0x658] ;  /* 0x00019600ff1c7b82 */ /* 0x000e220000000800 */
[----:B-1----:R-:W-:Y:S01]  /*09b0*/  ISETP.NE.U32.AND P0, PT, R30, RZ, PT ;  /* 0x000000ff1e00720c */ /* 0x002fe20003f05070 */
[----:B---3--:R-:W-:Y:S02]  /*09c0*/  IMAD.MOV R10, RZ, RZ, -R0 ;  /* 0x000000ffff0a7224 */ /* 0x008fe400078e0a00 */
[----:B------:R-:W-:Y:S01]  /*09d0*/  FMUL R8, R8, UR4 ;  /* 0x0000000408087c20 */ /* 0x000fe20008400000 */
[----:B------:R-:W-:Y:S02]  /*09e0*/  SHF.R.U32.HI R9, RZ, R12, R9 ;  /* 0x0000000cff097219 */ /* 0x000fe40000011609 */
[----:B------:R-:W-:Y:S01]  /*09f0*/  ISETP.NE.AND.EX P0, PT, R31, RZ, PT, P0 ;  /* 0x000000ff1f00720c */ /* 0x000fe20003f05300 */
[----:B------:R1:W3:Y:S01]  /*0a00*/  F2I.U32.TRUNC.NTZ R15, R8 ;  /* 0x00000008000f7305 */ /* 0x0002e2000020f000 */
[----:B------:R-:W1:Y:S01]  /*0a10*/  LDC R20, c[0x0][0x148] ;  /* 0x00005200ff147b82 */ /* 0x000e620000000800 */
[----:B--2---:R-:W-:-:S07]  /*0a20*/  IMAD R0, R7, R10, R6 ;  /* 0x0000000a07007224 */ /* 0x004fce00078e0206 */
[----:B------:R-:W2:Y:S01]  /*0a30*/  LDC R26, c[0x0][0x600] ;  /* 0x00018000ff1a7b82 */ /* 0x000ea20000000800 */
[-CC-:B----4-:R-:W-:Y:S02]  /*0a40*/  SHF.R.U64 R32, R22, R24.reuse, R9.reuse ;  /* 0x0000001816207219 */ /* 0x190fe40000001209 */
[----:B------:R-:W-:Y:S01]  /*0a50*/  SHF.R.U32.HI R7, RZ, R24, R9 ;  /* 0x00000018ff077219 */ /* 0x000fe20000011609 */
[----:B------:R-:W-:-:S04]  /*0a60*/  IMAD.MOV.U32 R9, RZ, RZ, 0x1 ;  /* 0x00000001ff097424 */ /* 0x000fc800078e00ff */
[----:B------:R-:W4:Y:S01]  /*0a70*/  LDC R21, c[0x0][0x648] ;  /* 0x00019200ff157b82 */ /* 0x000f220000000800 */
[-C--:B0-----:R-:W-:Y:S02]  /*0a80*/  SHF.L.U32 R6, R11, R28.reuse, RZ ;  /* 0x0000001c0b067219 */ /* 0x081fe400000006ff */
[--C-:B------:R-:W-:Y:S02]  /*0a90*/  SHF.R.U64 R24, R32, R28, R7.reuse ;  /* 0x0000001c20187219 */ /* 0x100fe40000001207 */
[----:B------:R-:W-:Y:S02]  /*0aa0*/  LOP3.LUT R13, RZ, R6, RZ, 0x33, !PT ;  /* 0x00000006ff0d7212 */ /* 0x000fe400078e33ff */
[-C--:B------:R-:W-:Y:S01]  /*0ab0*/  SHF.R.U32.HI R7, RZ, R28.reuse, R7 ;  /* 0x0000001cff077219 */ /* 0x080fe20000011607 */
[----:B------:R-:W0:Y:S01]  /*0ac0*/  LDC R23, c[0x0][0x638] ;  /* 0x00018e00ff177b82 */ /* 0x000e220000000800 */
[----:B------:R-:W-:Y:S01]  /*0ad0*/  SHF.L.U32 R12, R9, R28, RZ ;  /* 0x0000001c090c7219 */ /* 0x000fe200000006ff */
[----:B------:R-:W-:-:S06]  /*0ae0*/  IMAD.MOV.U32 R6, RZ, RZ, R24 ;  /* 0x000000ffff067224 */ /* 0x000fcc00078e0018 */
[----:B------:R-:W0:Y:S01]  /*0af0*/  LDC R109, c[0x0][0x610] ;  /* 0x00018400ff6d7b82 */ /* 0x000e220000000800 */
[----:B-1-3--:R-:W-:Y:S05]  /*0b00*/  @!P0 BRA `(.L_x_6) ;  /* 0x0000000000288947 */ /* 0x00afea0003800000 */
[----:B------:R-:W1:Y:S02]  /*0b10*/  LDC R11, c[0x0][0x64c] ;  /* 0x00019300ff0b7b82 */ /* 0x000e640000000800 */
[----:B-1----:R-:W-:-:S05]  /*0b20*/  IADD3 R11, P0, R24, R11, RZ ;  /* 0x0000000b180b7210 */ /* 0x002fca0007f1e0ff */
        /* <DEDUP_REMOVED lines=8> */
.L_x_6:
[----:B----4-:R-:W-:Y:S01]  /*0bb0*/  SHF.R.U64 R6, R6, R21, R7 ;  /* 0x0000001506067219 */ /* 0x010fe20000001207 */
[----:B--2---:R-:W-:Y:S01]  /*0bc0*/  VIADD R7, R26, 0xffffffff ;  /* 0xffffffff1a077836 */ /* 0x004fe20000000000 */
[----:B------:R-:W-:Y:S01]  /*0bd0*/  LOP3.LUT R13, R32, R13, RZ, 0xc0, !PT ;  /* 0x0000000d200d7212 */ /* 0x000fe200078ec0ff */
[----:B------:R-:W-:Y:S02]  /*0be0*/  IMAD.MOV R15, RZ, RZ, -R15 ;  /* 0x000000ffff0f7224 */ /* 0x000fe400078e0a0f */
[----:B------:R-:W-:Y:S02]  /*0bf0*/  IMAD.MOV R8, RZ, RZ, -R6 ;  /* 0x000000ffff087224 */ /* 0x000fe400078e0a06 */
[----:B------:R-:W-:Y:S01]  /*0c00*/  IMAD R13, R12, R6, R13 ;  /* 0x000000060c0d7224 */ /* 0x000fe200078e020d */
[----:B------:R-:W-:Y:S01]  /*0c10*/  LOP3.LUT R6, R22, R7, RZ, 0xc0, !PT ;  /* 0x0000000716067212 */ /* 0x000fe200078ec0ff */
[----:B------:R-:W-:Y:S02]  /*0c20*/  @P3 IMAD R0, R20, R15, R5 ;  /* 0x0000000f14003224 */ /* 0x000fe400078e0205 */
[----:B0-----:R-:W-:-:S02]  /*0c30*/  IMAD R5, R8, R23, R24 ;  /* 0x0000001708057224 */ /* 0x001fc400078e0218 */
[----:B------:R-:W-:Y:S02]  /*0c40*/  IMAD R109, R13, R109, R0 ;  /* 0x0000006d0d6d7224 */ /* 0x000fe400078e0200 */
[----:B------:R-:W-:Y:S02]  /*0c50*/  IMAD R6, R5, R26, R6 ;  /* 0x0000001a05067224 */ /* 0x000fe400078e0206 */
[----:B------:R-:W-:Y:S02]  /*0c60*/  IMAD.MOV.U32 R0, RZ, RZ, 0x1 ;  /* 0x00000001ff007424 */ /* 0x000fe400078e00ff */
[----:B------:R-:W-:Y:S01]  /*0c70*/  IMAD.MOV.U32 R19, RZ, RZ, R25 ;  /* 0x000000ffff137224 */ /* 0x000fe200078e0019 */
[----:B------:R-:W-:Y:S02]  /*0c80*/  SEL R101, R6, R109, !P3 ;  /* 0x0000006d06657207 */ /* 0x000fe40005800000 */
[----:B------:R-:W-:-:S07]  /*0c90*/  SEL R109, R109, R6, !P3 ;  /* 0x000000066d6d7207 */ /* 0x000fce0005800000 */
.L_x_4:
[----:B------:R-:W-:-:S08]  /*0ca0*/  NOP ;  /* 0x0000000000007918 */ /* 0x000fd00000000000 */
[----:B------:R-:W0:Y:S02]  /*0cb0*/  USETMAXREG.TRY_ALLOC.CTAPOOL UP0, 0xe8 ;  /* 0x000000e8000079c8 */ /* 0x000e240008000600 */
[----:B0-----:R-:W-:-:S13]  /*0cc0*/  PLOP3.LUT P0, PT, PT, PT, UP0, 0x80, 0x0 ;  /* 0x000000000000781c */ /* 0x001fda0003f0f008 */
[----:B------:R-:W-:Y:S05]  /*0cd0*/  @!P0 BRA `(.L_x_4) ;  /* 0xfffffffc00f08947 */ /* 0x000fea000383ffff */
[----:B------:R-:W-:Y:S01]  /*0ce0*/  ULDC.64 UR4, c[0x0][0x598] ;  /* 0x0001660000047ab9 */ /* 0x000fe20000000a00 */
[----:B------:R-:W-:Y:S01]  /*0cf0*/  ULDC.64 UR36, c[0x0][0x208] ;  /* 0x0000820000247ab9 */ /* 0x000fe20000000a00 */
[----:B------:R-:W-:-:S04]  /*0d00*/  ISETP.NE.U32.AND P0, PT, RZ, UR4, PT ;  /* 0x00000004ff007c0c */ /* 0x000fc8000bf05070 */
[----:B------:R-:W-:-:S13]  /*0d10*/  ISETP.NE.AND.EX P0, PT, RZ, UR5, PT, P0 ;  /* 0x00000005ff007c0c */ /* 0x000fda000bf05300 */
[----:B------:R-:W-:Y:S05]  /*0d20*/  @!P0 BRA `(.L_x_7) ;  /* 0x00000000001c8947 */ /* 0x000fea0003800000 */
[----:B------:R-:W0:Y:S02]  /*0d30*/  LDC.64 R6, c[0x0][0x598] ;  /* 0x00016600ff067b82 */ /* 0x000e240000000a00 */
[----:B0-----:R-:W2:Y:S02]  /*0d40*/  LDG.E.64 R6, desc[UR36][R6.64] ;  /* 0x0000002406067981 */ /* 0x001ea4000c1e1b00 */
[----:B--2---:R-:W-:-:S04]  /*0d50*/  ISETP.NE.U32.AND P0, PT, R6, RZ, PT ;  /* 0x000000ff0600720c */ /* 0x004fc80003f05070 */
[----:B------:R-:W-:-:S13]  /*0d60*/  ISETP.NE.AND.EX P0, PT, R7, RZ, PT, P0 ;  /* 0x000000ff0700720c */ /* 0x000fda0003f05300 */
[----:B------:R-:W-:Y:S05]  /*0d70*/  @!P0 BRA `(.L_x_7) ;  /* 0x0000000000088947 */ /* 0x000fea0003800000 */
[----:B------:R0:W5:Y:S01]  /*0d80*/  LD.E R88, desc[UR36][R6.64] ;  /* 0x0000002406587980 */ /* 0x000162000c101900 */
[----:B------:R-:W-:Y:S05]  /*0d90*/  BRA `(.L_x_8) ;  /* 0x0000000000247947 */ /* 0x000fea0003800000 */
.L_x_7:
[----:B------:R-:W-:Y:S02]  /*0da0*/  ULDC.64 UR4, c[0x0][0x588] ;  /* 0x0001620000047ab9 */ /* 0x000fe40000000a00 */
[----:B------:R-:W-:-:S04]  /*0db0*/  ISETP.NE.U32.AND P0, PT, RZ, UR4, PT ;  /* 0x00000004ff007c0c */ /* 0x000fc8000bf05070 */
[----:B------:R-:W-:-:S13]  /*0dc0*/  ISETP.NE.AND.EX P0, PT, RZ, UR5, PT, P0 ;  /* 0x00000005ff007c0c */ /* 0x000fda000bf05300 */
[----:B------:R-:W-:Y:S05]  /*0dd0*/  @!P0 BRA `(.L_x_9) ;  /* 0x00000000000c8947 */ /* 0x000fea0003800000 */
[----:B------:R-:W0:Y:S02]  /*0de0*/  LDC.64 R88, c[0x0][0x588] ;  /* 0x00016200ff587b82 */ /* 0x000e240000000a00 */
[----:B0-----:R1:W5:Y:S01]  /*0df0*/  LDG.E R88, desc[UR36][R88.64] ;  /* 0x0000002458587981 */ /* 0x001362000c1e1900 */
[----:B------:R-:W-:Y:S05]  /*0e00*/  BRA `(.L_x_8) ;  /* 0x0000000000087947 */ /* 0x000fea0003800000 */
.L_x_9:
[----:B------:R-:W-:Y:S02]  /*0e10*/  ULDC UR4, c[0x0][0x580] ;  /* 0x0001600000047ab9 */ /* 0x000fe40000000800 */
[----:B------:R-:W-:-:S07]  /*0e20*/  IMAD.U32 R88, RZ, RZ, UR4 ;  /* 0x00000004ff587e24 */ /* 0x000fce000f8e00ff */
.L_x_8:
[----:B------:R-:W-:Y:S02]  /*0e30*/  ULDC.64 UR4, c[0x0][0x5a0] ;  /* 0x0001680000047ab9 */ /* 0x000fe40000000a00 */
[----:B------:R-:W-:-:S04]  /*0e40*/  ISETP.NE.U32.AND P0, PT, RZ, UR4, PT ;  /* 0x00000004ff007c0c */ /* 0x000fc8000bf05070 */
[----:B------:R-:W-:-:S13]  /*0e50*/  ISETP.NE.AND.EX P0, PT, RZ, UR5, PT, P0 ;  /* 0x00000005ff007c0c */ /* 0x000fda000bf05300 */
[----:B------:R-:W-:Y:S05]  /*0e60*/  @!P0 BRA `(.L_x_10) ;  /* 0x00000000001c8947 */ /* 0x000fea0003800000 */
[----:B0-----:R-:W0:Y:S02]  /*0e70*/  LDC.64 R6, c[0x0][0x5a0] ;  /* 0x00016800ff067b82 */ /* 0x001e240000000a00 */
[----:B0-----:R-:W2:Y:S02]  /*0e80*/  LDG.E.64 R6, desc[UR36][R6.64] ;  /* 0x0000002406067981 */ /* 0x001ea4000c1e1b00 */
[----:B--2---:R-:W-:-:S04]  /*0e90*/  ISETP.NE.U32.AND P0, PT, R6, RZ, PT ;  /* 0x000000ff0600720c */ /* 0x004fc80003f05070 */
[----:B------:R-:W-:-:S13]  /*0ea0*/  ISETP.NE.AND.EX P0, PT, R7, RZ, PT, P0 ;  /* 0x000000ff0700720c */ /* 0x000fda0003f05300 */
[----:B------:R-:W-:Y:S05]  /*0eb0*/  @!P0 BRA `(.L_x_10) ;  /* 0x0000000000088947 */ /* 0x000fea0003800000 */
[----:B-1----:R0:W5:Y:S01]  /*0ec0*/  LD.E R89, desc[UR36][R6.64] ;  /* 0x0000002406597980 */ /* 0x002162000c101900 */
[----:B------:R-:W-:Y:S05]  /*0ed0*/  BRA `(.L_x_11) ;  /* 0x0000000000247947 */ /* 0x000fea0003800000 */
.L_x_10:
[----:B------:R-:W-:Y:S02]  /*0ee0*/  ULDC.64 UR4, c[0x0][0x590] ;  /* 0x0001640000047ab9 */ /* 0x000fe40000000a00 */
[----:B------:R-:W-:-:S04]  /*0ef0*/  ISETP.NE.U32.AND P0, PT, RZ, UR4, PT ;  /* 0x00000004ff007c0c */ /* 0x000fc8000bf05070 */
[----:B------:R-:W-:-:S13]  /*0f00*/  ISETP.NE.AND.EX P0, PT, RZ, UR5, PT, P0 ;  /* 0x00000005ff007c0c */ /* 0x000fda000bf05300 */
[----:B------:R-:W-:Y:S05]  /*0f10*/  @!P0 BRA `(.L_x_12) ;  /* 0x00000000000c8947 */ /* 0x000fea0003800000 */
[----:B0-----:R-:W1:Y:S02]  /*0f20*/  LDC.64 R6, c[0x0][0x590] ;  /* 0x00016400ff067b82 */ /* 0x001e640000000a00 */
[----:B-1----:R1:W5:Y:S01]  /*0f30*/  LDG.E R89, desc[UR36][R6.64] ;  /* 0x0000002406597981 */ /* 0x002362000c1e1900 */
[----:B------:R-:W-:Y:S05]  /*0f40*/  BRA `(.L_x_11) ;  /* 0x0000000000087947 */ /* 0x000fea0003800000 */
.L_x_12:
[----:B------:R-:W-:Y:S02]  /*0f50*/  ULDC UR4, c[0x0][0x584] ;  /* 0x0001610000047ab9 */ /* 0x000fe40000000800 */
[----:B-1----:R-:W-:-:S07]  /*0f60*/  IMAD.U32 R89, RZ, RZ, UR4 ;  /* 0x00000004ff597e24 */ /* 0x002fce000f8e00ff */
.L_x_11:
[----:B------:R-:W-:-:S13]  /*0f70*/  LOP3.LUT P0, RZ, R0, 0xff, RZ, 0xc0, !PT ;  /* 0x000000ff00ff7812 */ /* 0x000fda000780c0ff */
[----:B------:R-:W-:Y:S05]  /*0f80*/  @!P0 EXIT ;  /* 0x000000000000894d */ /* 0x000fea0003800000 */
[----:B------:R-:W2:Y:S01]  /*0f90*/  LDC R91, c[0x0][0x658] ;  /* 0x00019600ff5b7b82 */ /* 0x000ea20000000800 */
[----:B------:R-:W-:Y:S01]  /*0fa0*/  ULDC.64 UR6, c[0x0][0x288] ;  /* 0x0000a20000067ab9 */ /* 0x000fe20000000a00 */
[----:B------:R-:W-:Y:S01]  /*0fb0*/  LOP3.LUT R14, R14, 0x1, RZ, 0xc0, !PT ;  /* 0x000000010e0e7812 */ /* 0x000fe200078ec0ff */
[----:B------:R-:W-:Y:S01]  /*0fc0*/  UIADD3 UR4, UR7, 0x7f, URZ ;  /* 0x0000007f07047890 */ /* 0x000fe2000fffe03f */
[----:B------:R-:W-:Y:S01]  /*0fd0*/  SHF.R.U32.HI R0, RZ, 0x2, R3 ;  /* 0x00000002ff007819 */ /* 0x000fe20000011603 */
[----:B------:R-:W-:Y:S01]  /*0fe0*/  IMAD.U32 R5, RZ, RZ, UR6 ;  /* 0x00000006ff057e24 */ /* 0x000fe2000f8e00ff */
[----:B------:R-:W-:Y:S01]  /*0ff0*/  SHF.R.U32.HI R4, RZ, 0x1, R4 ;  /* 0x00000001ff047819 */ /* 0x000fe20000011604 */
[----:B------:R-:W-:Y:S01]  /*1000*/  USHF.R.S32.HI UR5, URZ, 0x1f, UR4 ;  /* 0x0000001f3f057899 */ /* 0x000fe20008011404 */
[----:B------:R-:W3:Y:S01]  /*1010*/  LDC.64 R94, c[0x0][0x5c8] ;  /* 0x00017200ff5e7b82 */ /* 0x000ee20000000a00 */
[----:B------:R-:W-:Y:S01]  /*1020*/  LOP3.LUT R90, R3, 0x3, RZ, 0xc0, !PT ;  /* 0x00000003035a7812 */ /* 0x000fe200078ec0ff */
[----:B01----:R-:W-:Y:S01]  /*1030*/  IMAD.SHL.U32 R7, R14, 0x40, RZ ;  /* 0x000000400e077824 */ /* 0x003fe200078e00ff */
[----:B------:R-:W-:Y:S01]  /*1040*/  LOP3.LUT R0, R0, 0x7, RZ, 0xc0, !PT ;  /* 0x0000000700007812 */ /* 0x000fe200078ec0ff */
[----:B------:R-:W-:Y:S01]  /*1050*/  ULEA.HI UR5, UR5, UR4, URZ, 0x7 ;  /* 0x0000000405057291 */ /* 0x000fe2000f8f383f */
[----:B------:R-:W-:Y:S01]  /*1060*/  LOP3.LUT R23, R4, 0x30, RZ, 0xc0, !PT ;  /* 0x0000003004177812 */ /* 0x000fe200078ec0ff */
[----:B------:R-:W-:Y:S01]  /*1070*/  IMAD R90, R90, -0x2, R5 ;  /* 0xfffffffe5a5a7824 */ /* 0x000fe200078e0205 */
[--C-:B------:R-:W-:Y:S01]  /*1080*/  LOP3.LUT R22, R7, 0x40, R0.reuse, 0xe2, !PT ;  /* 0x0000004007167812 */ /* 0x100fe200078ee200 */
[----:B------:R-:W0:Y:S01]  /*1090*/  LDC R98, c[0x0][0x600] ;  /* 0x00018000ff627b82 */ /* 0x000e220000000800 */
[----:B------:R-:W-:Y:S01]  /*10a0*/  IADD3 R5, RZ, -R23, -R0 ;  /* 0x80000017ff057210 */ /* 0x000fe20007ffe800 */
[----:B------:R-:W-:Y:S01]  /*10b0*/  IMAD.MOV.U32 R0, RZ, RZ, -0x1 ;  /* 0xffffffffff007424 */ /* 0x000fe200078e00ff */
[----:B------:R-:W-:Y:S01]  /*10c0*/  USHF.R.S32.HI UR43, URZ, 0x7, UR5 ;  /* 0x000000073f2b7899 */ /* 0x000fe20008011405 */
[----:B------:R-:W-:Y:S01]  /*10d0*/  IMAD.MOV.U32 R4, RZ, RZ, 0x1 ;  /* 0x00000001ff047424 */ /* 0x000fe200078e00ff */
[C---:B------:R-:W-:Y:S01]  /*10e0*/  LOP3.LUT R97, R3.reuse, 0x80, RZ, 0xc0, !PT ;  /* 0x0000008003617812 */ /* 0x040fe200078ec0ff */
[----:B------:R-:W-:Y:S01]  /*10f0*/  IMAD R5, R14, -0x40, R5 ;  /* 0xffffffc00e057824 */ /* 0x000fe200078e0205 */
[----:B------:R-:W-:Y:S01]  /*1100*/  UISETP.LT.AND UP0, UPT, UR43, 0x1, UPT ;  /* 0x000000012b00788c */ /* 0x000fe2000bf01270 */
[----:B--2---:R-:W-:Y:S01]  /*1110*/  SHF.L.U32 R0, R0, R91, RZ ;  /* 0x0000005b00007219 */ /* 0x004fe200000006ff */
[----:B------:R-:W-:Y:S01]  /*1120*/  ULDC UR4, c[0x0][0x284] ;  /* 0x0000a10000047ab9 */ /* 0x000fe20000000800 */
[----:B------:R-:W-:Y:S01]  /*1130*/  LOP3.LUT R22, R22, R23, RZ, 0xfc, !PT ;  /* 0x0000001716167212 */ /* 0x000fe200078efcff */
[----:B------:R-:W-:Y:S01]  /*1140*/  USEL UR44, UR43, 0x1, UP0 ;  /* 0x000000012b2c7887 */ /* 0x000fe20008000000 */
[----:B------:R-:W-:Y:S01]  /*1150*/  SHF.L.U32 R91, R4, R91, RZ ;  /* 0x0000005b045b7219 */ /* 0x000fe200000006ff */
[----:B------:R-:W-:Y:S01]  /*1160*/  IMAD.SHL.U32 R96, R3, 0x2, RZ ;  /* 0x0000000203607824 */ /* 0x000fe200078e00ff */
[----:B------:R-:W-:Y:S01]  /*1170*/  LOP3.LUT R116, R18, 0x1, RZ, 0xfc, !PT ;  /* 0x0000000112747812 */ /* 0x000fe200078efcff */
[----:B------:R-:W-:Y:S01]  /*1180*/  VIADD R100, R5, UR4 ;  /* 0x0000000405647c36 */ /* 0x000fe20008000000 */
[C-C-:B---3--:R-:W-:Y:S01]  /*1190*/  SHF.L.U64.HI R92, R94.reuse, 0x7, R95.reuse ;  /* 0x000000075e5c7819 */ /* 0x148fe2000001025f */
[----:B------:R-:W-:Y:S01]  /*11a0*/  IMAD.MOV.U32 R23, RZ, RZ, RZ ;  /* 0x000000ffff177224 */ /* 0x000fe200078e00ff */
[C---:B------:R-:W-:Y:S01]  /*11b0*/  SHF.L.U64.HI R93, R94.reuse, 0x3, R95 ;  /* 0x000000035e5d7819 */ /* 0x040fe2000001025f */
[C---:B------:R-:W-:Y:S01]  /*11c0*/  IMAD.SHL.U32 R95, R94.reuse, 0x80, RZ ;  /* 0x000000805e5f7824 */ /* 0x040fe200078e00ff */
[----:B------:R-:W-:Y:S01]  /*11d0*/  SHF.R.U32.HI R97, RZ, 0x7, R97 ;  /* 0x00000007ff617819 */ /* 0x000fe20000011661 */
[----:B------:R-:W-:Y:S01]  /*11e0*/  IMAD.SHL.U32 R94, R94, 0x8, RZ ;  /* 0x000000085e5e7824 */ /* 0x000fe200078e00ff */
[----:B------:R-:W-:Y:S01]  /*11f0*/  LOP3.LUT R99, RZ, R0, RZ, 0x33, !PT ;  /* 0x00000000ff637212 */ /* 0x000fe200078e33ff */
[----:B------:R-:W-:Y:S01]  /*1200*/  UIADD3 UR44, UR43, -UR44, URZ ;  /* 0x8000002c2b2c7290 */ /* 0x000fe2000fffe03f */
[----:B0-----:R-:W-:Y:S01]  /*1210*/  VIADD R98, R98, 0xffffffff ;  /* 0xffffffff62627836 */ /* 0x001fe20000000000 */
[----:B------:R-:W-:Y:S01]  /*1220*/  UMOV UR40, URZ ;  /* 0x0000003f00287c82 */ /* 0x000fe20008000000 */
[----:B------:R-:W-:-:S09]  /*1230*/  UMOV UR42, URZ ;  /* 0x0000003f002a7c82 */ /* 0x000fd20008000000 */
.L_x_156:
[----:B0-----:R-:W0:Y:S01]  /*1240*/  SHFL.IDX PT, R0, R97, RZ, 0x1f ;  /* 0x00001fff61007589 */ /* 0x001e2200000e0000 */
[----:B-1----:R-:W1:Y:S01]  /*1250*/  S2UR UR7, SR_CgaCtaId ;  /* 0x00000000000779c3 */ /* 0x002e620000008800 */
[----:B------:R-:W-:Y:S01]  /*1260*/  UMOV UR6, 0x400 ;  /* 0x0000040000067882 */ /* 0x000fe20000000000 */
[----:B0-----:R-:W-:Y:S01]  /*1270*/  R2UR UR4, R0 ;  /* 0x00000000000472ca */ /* 0x001fe200000e0000 */
[----:B-1----:R-:W-:-:S12]  /*1280*/  ULEA UR46, UR7, UR6, 0x18 ;  /* 0x00000006072e7291 */ /* 0x002fd8000f8ec03f */
[----:B------:R-:W-:-:S04]  /*1290*/  ULEA.HI UR5, UR4, UR4, URZ, 0x1 ;  /* 0x0000000404057291 */ /* 0x000fc8000f8f083f */
[----:B------:R-:W-:-:S04]  /*12a0*/  ULOP3.LUT UR5, UR5, 0x7fffe, URZ, 0xc0, !UPT ;  /* 0x0007fffe05057892 */ /* 0x000fc8000f8ec03f */
[----:B------:R-:W-:-:S03]  /*12b0*/  UIADD3 UR5, UR4, -UR5, URZ ;  /* 0x8000000504057290 */ /* 0x000fc6000fffe03f */
[----:B------:R-:W-:Y:S01]  /*12c0*/  ULDC UR4, c[0x0][0x28c] ;  /* 0x0000a30000047ab9 */ /* 0x000fe20000000800 */
[----:B------:R-:W-:Y:S01]  /*12d0*/  ULEA UR5, UR5, UR46, 0xd ;  /* 0x0000002e05057291 */ /* 0x000fe2000f8e683f */
[----:B------:R-:W-:-:S03]  /*12e0*/  ISETP.LT.AND P0, PT, RZ, UR4, PT ;  /* 0x00000004ff007c0c */ /* 0x000fc6000bf01270 */
[----:B------:R-:W-:-:S04]  /*12f0*/  UIADD3 UR5, UR5, 0x180, URZ ;  /* 0x0000018005057890 */ /* 0x000fc8000fffe03f */
[----:B------:R-:W-:-:S04]  /*1300*/  USHF.R.U32.HI UR5, URZ, 0x4, UR5 ;  /* 0x000000043f057899 */ /* 0x000fc80008011605 */
[----:B------:R-:W-:-:S04]  /*1310*/  ULOP3.LUT UR5, UR5, 0x3fff, URZ, 0xc0, !UPT ;  /* 0x00003fff05057892 */ /* 0x000fc8000f8ec03f */
[----:B------:R-:W-:Y:S01]  /*1320*/  ULOP3.LUT UR45, UR5, 0x10000, URZ, 0xfc, !UPT ;  /* 0x00010000052d7892 */ /* 0x000fe2000f8efc3f */
[----:B--2345:R-:W-:Y:S11]  /*1330*/  @P0 BRA `(.L_x_13) ;  /* 0x0000000000400947 */ /* 0x03cff60003800000 */
[----:B------:R-:W-:Y:S01]  /*1340*/  MOV R0, 0x0 ;  /* 0x0000000000007802 */ /* 0x000fe20000000f00 */
[----:B------:R-:W-:Y:S01]  /*1350*/  ULDC.64 UR4, c[0x4][0x68] ;  /* 0x01001a0000047ab9 */ /* 0x000fe20000000a00 */
[----:B------:R-:W-:Y:S01]  /*1360*/  ULDC.64 UR6, c[0x4][0x8] ;  /* 0x0100020000067ab9 */ /* 0x000fe20000000a00 */
[----:B------:R-:W-:Y:S01]  /*1370*/  IMAD.U32 R4, RZ, RZ, UR4 ;  /* 0x00000004ff047e24 */ /* 0x000fe2000f8e00ff */
[----:B------:R0:W1:Y:S01]  /*1380*/  LDC.64 R14, c[0x4][R0] ;  /* 0x01000000000e7b82 */ /* 0x0000620000000a00 */
[----:B------:R-:W-:Y:S01]  /*1390*/  IMAD.U32 R5, RZ, RZ, UR5 ;  /* 0x00000005ff057e24 */ /* 0x000fe2000f8e00ff */
[----:B------:R-:W-:Y:S01]  /*13a0*/  ULDC.64 UR4, c[0x4][0x70] ;  /* 0x01001c0000047ab9 */ /* 0x000fe20000000a00 */
[----:B------:R-:W-:Y:S02]  /*13b0*/  IMAD.U32 R10, RZ, RZ, UR6 ;  /* 0x00000006ff0a7e24 */ /* 0x000fe4000f8e00ff */
[----:B------:R-:W-:Y:S02]  /*13c0*/  IMAD.U32 R6, RZ, RZ, UR4 ;  /* 0x00000004ff067e24 */ /* 0x000fe4000f8e00ff */
[----:B------:R-:W-:-:S02]  /*13d0*/  IMAD.U32 R7, RZ, RZ, UR5 ;  /* 0x00000005ff077e24 */ /* 0x000fc4000f8e00ff */
[----:B------:R-:W-:Y:S02]  /*13e0*/  IMAD.U32 R11, RZ, RZ, UR7 ;  /* 0x00000007ff0b7e24 */ /* 0x000fe4000f8e00ff */
[----:B------:R-:W-:Y:S02]  /*13f0*/  IMAD.MOV.U32 R8, RZ, RZ, 0x1e1 ;  /* 0x000001e1ff087424 */ /* 0x000fe400078e00ff */
[----:B------:R-:W-:Y:S02]  /*1400*/  IMAD.MOV.U32 R12, RZ, RZ, 0x1 ;  /* 0x00000001ff0c7424 */ /* 0x000fe400078e00ff */
[----:B0-----:R-:W-:-:S07]  /*1410*/  IMAD.MOV.U32 R13, RZ, RZ, RZ ;  /* 0x000000ffff0d7224 */ /* 0x001fce00078e00ff */
[----:B------:R-:W-:-:S07]  /*1420*/  LEPC R20, `(.L_x_13) ;  /* 0x000000001014794e */ /* 0x000fce0000000000 */
[----:B-1---5:R-:W-:Y:S05]  /*1430*/  CALL.ABS.NOINC R14 ;  /* 0x000000000e007343 */ /* 0x022fea0003c00000 */
.L_x_13:
[----:B------:R-:W-:-:S13]  /*1440*/  ISETP.NE.AND P0, PT, R116, 0x3, PT ;  /* 0x000000037400780c */ /* 0x000fda0003f05270 */
[----:B------:R-:W-:Y:S05]  /*1450*/  @!P0 BRA `(.L_x_14) ;  /* 0x0000000000048947 */ /* 0x000fea0003800000 */
[----:B------:R-:W-:Y:S01]  /*1460*/  BPT.TRAP 0x1 ;  /* 0x000000040000795c */ /* 0x000fe20000300000 */
.L_x_14:
[----:B------:R-:W-:Y:S02]  /*1470*/  IMAD.U32 R3, RZ, RZ, UR42 ;  /* 0x0000002aff037e24 */ /* 0x000fe4000f8e00ff */
[----:B------:R-:W-:-:S03]  /*1480*/  IMAD.U32 R0, RZ, RZ, UR40 ;  /* 0x00000028ff007e24 */ /* 0x000fc6000f8e00ff */
[----:B------:R-:W-:Y:S02]  /*1490*/  LEA R3, R3, UR46, 0x3 ;  /* 0x0000002e03037c11 */ /* 0x000fe4000f8e18ff */
[----:B------:R-:W-:-:S04]  /*14a0*/  SHF.L.U32 R0, R0, 0x1f, RZ ;  /* 0x0000001f00007819 */ /* 0x000fc800000006ff */
[----:B------:R0:W1:Y:S01]  /*14b0*/  SYNCS.PHASECHK.TRANS64.TRYWAIT P1, [R3+URZ], R0 ;  /* 0x00000000030075a7 */ /* 0x000062000802017f */
[----:B------:R-:W-:Y:S05]  /*14c0*/  @!P0 BRA `(.L_x_15) ;  /* 0x0000000000048947 */ /* 0x000fea0003800000 */
[----:B------:R-:W-:Y:S01]  /*14d0*/  BPT.TRAP 0x1 ;  /* 0x000000040000795c */ /* 0x000fe20000300000 */
.L_x_15:
[----:B------:R-:W-:-:S05]  /*14e0*/  IMAD.U32 R4, RZ, RZ, UR44 ;  /* 0x0000002cff047e24 */ /* 0x000fca000f8e00ff */
[----:B------:R-:W-:Y:S01]  /*14f0*/  ISETP.GE.AND P2, PT, R4, 0x1, PT ;  /* 0x000000010400780c */ /* 0x000fe20003f46270 */
[----:B-1----:R-:W-:-:S12]  /*1500*/  @P1 BRA `(.L_x_16) ;  /* 0x0000000000081947 */ /* 0x002fd80003800000 */
[----:B------:R-:W1:Y:S02]  /*1510*/  SYNCS.PHASECHK.TRANS64.TRYWAIT P1, [R3+URZ], R0 ;  /* 0x00000000030075a7 */ /* 0x000e64000802017f */
[----:B-1----:R-:W-:Y:S05]  /*1520*/  @!P1 BRA `(.L_x_17) ;  /* 0x0000007c004c9947 */ /* 0x002fea0003800000 */
.L_x_16:
[----:B------:R-:W-:Y:S05]  /*1530*/  WARPSYNC.ALL ;  /* 0x0000000000007948 */ /* 0x000fea0003800000 */
[----:B------:R-:W-:Y:S01]  /*1540*/  UIADD3 UR4, UR46, 0x60180, URZ ;  /* 0x000601802e047890 */ /* 0x000fe2000fffe03f */
[----:B------:R-:W-:Y:S01]  /*1550*/  WARPGROUP.ARRIVE ;  /* 0x00000000000079c5 */ /* 0x000fe20000000000 */
[----:B------:R-:W-:Y:S02]  /*1560*/  ULEA UR6, UR42, UR45, 0xc ;  /* 0x0000002d2a067291 */ /* 0x000fe4000f8e603f */
[----:B------:R-:W-:Y:S01]  /*1570*/  USHF.R.U32.HI UR4, URZ, 0x4, UR4 ;  /* 0x000000043f047899 */ /* 0x000fe20008011604 */
[----:B------:R-:W-:Y:S01]  /*1580*/  UMOV UR13, 0x40000040 ;  /* 0x40000040000d7882 */ /* 0x000fe20000000000 */
[----:B------:R-:W-:-:S02]  /*1590*/  UMOV UR15, 0x40000040 ;  /* 0x40000040000f7882 */ /* 0x000fc40000000000 */
[----:B------:R-:W-:Y:S01]  /*15a0*/  ULOP3.LUT UR4, UR4, 0x3fff, URZ, 0xc0, !UPT ;  /* 0x00003fff04047892 */ /* 0x000fe2000f8ec03f */
[----:B------:R-:W-:Y:S01]  /*15b0*/  UMOV UR12, UR6 ;  /* 0x00000006000c7c82 */ /* 0x000fe20008000000 */
[----:B------:R-:W-:Y:S02]  /*15c0*/  UIADD3 UR5, UR6, 0x400, URZ ;  /* 0x0000040006057890 */ /* 0x000fe4000fffe03f */
[----:B------:R-:W-:Y:S02]  /*15d0*/  ULOP3.LUT UR8, UR4, 0x10000, URZ, 0xfc, !UPT ;  /* 0x0001000004087892 */ /* 0x000fe4000f8efc3f */
[----:B------:R-:W-:Y:S02]  /*15e0*/  UIADD3 UR7, UR6, 0x806, URZ ;  /* 0x0000080606077890 */ /* 0x000fe4000fffe03f */
[----:B------:R-:W-:Y:S02]  /*15f0*/  ULEA UR4, UR42, UR8, 0xa ;  /* 0x000000082a047291 */ /* 0x000fe4000f8e503f */
[----:B------:R-:W-:-:S02]  /*1600*/  UIADD3 UR10, UR6, 0xc06, URZ ;  /* 0x00000c06060a7890 */ /* 0x000fc4000fffe03f */
[----:B------:R-:W-:-:S03]  /*1610*/  UIADD3 UR9, UR4, 0x206, URZ ;  /* 0x0000020604097890 */ /* 0x000fc6000fffe03f */
[----:B------:R-:W-:Y:S02]  /*1620*/  UMOV UR14, UR4 ;  /* 0x00000004000e7c82 */ /* 0x000fe40008000000 */
[----:B------:R-:W-:Y:S01]  /*1630*/  HGMMA.64x64x16.F32.BF16 R56, gdesc[UR12], RZ, !UPT, gsb0 ;  /* 0x00e000000c3879f0 */ /* 0x000fe2000c0018ff */
[----:B------:R-:W-:Y:S01]  /*1640*/  UMOV UR12, UR5 ;  /* 0x00000005000c7c82 */ /* 0x000fe20008000000 */
[----:B------:R-:W-:Y:S01]  /*1650*/  UMOV UR13, 0x40000040 ;  /* 0x40000040000d7882 */ /* 0x000fe20000000000 */
[----:B------:R-:W-:Y:S01]  /*1660*/  UIADD3 UR5, UR6, 0x402, URZ ;  /* 0x0000040206057890 */ /* 0x000fe2000fffe03f */
[----:B------:R-:W-:Y:S02]  /*1670*/  WARPGROUP.DEPBAR.LE gsb0, 0x0 ;  /* 0x00008000000079c5 */ /* 0x000fe40000010000 */
[----:B------:R-:W-:-:S06]  /*1680*/  WARPGROUP.ARRIVE ;  /* 0x00000000000079c5 */ /* 0x000fcc0000000000 */
[----:B------:R-:W-:Y:S01]  /*1690*/  HGMMA.64x64x16.F32.BF16 R24, gdesc[UR12], RZ, !UPT, gsb0 ;  /* 0x00e000000c1879f0 */ /* 0x000fe2000c0018ff */
[----:B------:R-:W-:Y:S02]  /*16a0*/  UIADD3 UR12, UR6, 0x2, URZ ;  /* 0x00000002060c7890 */ /* 0x000fe4000fffe03f */
[----:B------:R-:W-:Y:S01]  /*16b0*/  UIADD3 UR14, UR4, 0x2, URZ ;  /* 0x00000002040e7890 */ /* 0x000fe2000fffe03f */
[----:B------:R-:W-:Y:S01]  /*16c0*/  UMOV UR13, 0x40000040 ;  /* 0x40000040000d7882 */ /* 0x000fe20000000000 */
[----:B------:R-:W-:Y:S01]  /*16d0*/  UMOV UR15, 0x40000040 ;  /* 0x40000040000f7882 */ /* 0x000fe20000000000 */
[----:B------:R-:W-:Y:S02]  /*16e0*/  WARPGROUP.DEPBAR.LE gsb0, 0x0 ;  /* 0x00008000000079c5 */ /* 0x000fe40000010000 */
[----:B------:R-:W-:-:S06]  /*16f0*/  WARPGROUP.ARRIVE ;  /* 0x00000000000079c5 */ /* 0x000fcc0000000000 */
[----:B------:R-:W-:Y:S01]  /*1700*/  HGMMA.64x64x16.F32.BF16 R56, gdesc[UR12], R56, gsb0 ;  /* 0x00e000000c3879f0 */ /* 0x000fe20008001838 */
[----:B------:R-:W-:Y:S01]  /*1710*/  UMOV UR12, UR5 ;  /* 0x00000005000c7c82 */ /* 0x000fe20008000000 */
[----:B------:R-:W-:Y:S01]  /*1720*/  UMOV UR13, 0x40000040 ;  /* 0x40000040000d7882 */ /* 0x000fe20000000000 */
[----:B------:R-:W-:Y:S01]  /*1730*/  UIADD3 UR5, UR6, 0x404, URZ ;  /* 0x0000040406057890 */ /* 0x000fe2000fffe03f */
[----:B------:R-:W-:Y:S02]  /*1740*/  WARPGROUP.DEPBAR.LE gsb0, 0x0 ;  /* 0x00008000000079c5 */ /* 0x000fe40000010000 */
[----:B------:R-:W-:-:S06]  /*1750*/  WARPGROUP.ARRIVE ;  /* 0x00000000000079c5 */ /* 0x000fcc0000000000 */
[----:B------:R-:W-:Y:S01]  /*1760*/  HGMMA.64x64x16.F32.BF16 R24, gdesc[UR12], R24, gsb0 ;  /* 0x00e000000c1879f0 */ /* 0x000fe20008001818 */
        /* <DEDUP_REMOVED lines=56> */
[----:B------:R-:W-:Y:S01]  /*1af0*/  UMOV UR4, UR7 ;  /* 0x0000000700047c82 */ /* 0x000fe20008000000 */
[----:B------:R-:W-:Y:S01]  /*1b00*/  UMOV UR6, UR9 ;  /* 0x0000000900067c82 */ /* 0x000fe20008000000 */
[----:B------:R-:W-:Y:S01]  /*1b10*/  UMOV UR7, 0x40000040 ;  /* 0x4000004000077882 */ /* 0x000fe20000000000 */
[----:B------:R-:W-:Y:S02]  /*1b20*/  WARPGROUP.DEPBAR.LE gsb0, 0x0 ;  /* 0x00008000000079c5 */ /* 0x000fe40000010000 */
[----:B------:R-:W-:-:S06]  /*1b30*/  WARPGROUP.ARRIVE ;  /* 0x00000000000079c5 */ /* 0x000fcc0000000000 */
[----:B------:R-:W-:Y:S01]  /*1b40*/  HGMMA.64x64x16.F32.BF16 R56, gdesc[UR12], R56, gsb0 ;  /* 0x00e000000c3879f0 */ /* 0x000fe20008001838 */
[----:B------:R-:W-:Y:S01]  /*1b50*/  UMOV UR12, UR5 ;  /* 0x00000005000c7c82 */ /* 0x000fe20008000000 */
[----:B------:R-:W-:Y:S01]  /*1b60*/  UMOV UR13, 0x40000040 ;  /* 0x40000040000d7882 */ /* 0x000fe20000000000 */
[----:B------:R-:W-:Y:S01]  /*1b70*/  UMOV UR5, 0x40000040 ;  /* 0x4000004000057882 */ /* 0x000fe20000000000 */
[----:B------:R-:W-:Y:S02]  /*1b80*/  WARPGROUP.DEPBAR.LE gsb0, 0x0 ;  /* 0x00008000000079c5 */ /* 0x000fe40000010000 */
[----:B------:R-:W-:-:S06]  /*1b90*/  WARPGROUP.ARRIVE ;  /* 0x00000000000079c5 */ /* 0x000fcc0000000000 */
[----:B------:R-:W-:Y:S03]  /*1ba0*/  HGMMA.64x64x16.F32.BF16 R24, gdesc[UR12], R24, gsb0 ;  /* 0x00e000000c1879f0 */ /* 0x000fe60008001818 */
[----:B------:R-:W-:Y:S02]  /*1bb0*/  WARPGROUP.DEPBAR.LE gsb0, 0x0 ;  /* 0x00008000000079c5 */ /* 0x000fe40000010000 */
[----:B------:R-:W-:-:S06]  /*1bc0*/  WARPGROUP.ARRIVE ;  /* 0x00000000000079c5 */ /* 0x000fcc0000000000 */
[----:B------:R-:W-:Y:S01]  /*1bd0*/  HGMMA.64x64x16.F32.BF16 R56, gdesc[UR4], R56, gsb0 ;  /* 0x00e00000043879f0 */ /* 0x000fe20008001838 */
[----:B------:R-:W-:Y:S01]  /*1be0*/  UMOV UR4, UR10 ;  /* 0x0000000a00047c82 */ /* 0x000fe20008000000 */
[----:B------:R-:W-:Y:S01]  /*1bf0*/  UMOV UR5, 0x40000040 ;  /* 0x4000004000057882 */ /* 0x000fe20000000000 */
[----:B------:R-:W-:Y:S02]  /*1c00*/  WARPGROUP.DEPBAR.LE gsb0, 0x0 ;  /* 0x00008000000079c5 */ /* 0x000fe40000010000 */
[----:B------:R-:W-:-:S06]  /*1c10*/  WARPGROUP.ARRIVE ;  /* 0x00000000000079c5 */ /* 0x000fcc0000000000 */
[----:B------:R-:W-:Y:S03]  /*1c20*/  HGMMA.64x64x16.F32.BF16 R24, gdesc[UR4], R24, gsb0 ;  /* 0x00e00000041879f0 */ /* 0x000fe60008001818 */
[----:B------:R-:W-:Y:S02]  /*1c30*/  WARPGROUP.DEPBAR.LE gsb0, 0x0 ;  /* 0x00008000000079c5 */ /* 0x000fe40000010000 */
[----:B------:R-:W-:Y:S05]  /*1c40*/  @!P2 BRA `(.L_x_18) ;  /* 0x00000008004ca947 */ /* 0x000fea0003800000 */
[----:B------:R-:W-:Y:S01]  /*1c50*/  UIADD3 UR13, UR42, 0x1, URZ ;  /* 0x000000012a0d7890 */ /* 0x000fe2000fffe03f */
[----:B01----:R-:W-:Y:S01]  /*1c60*/  IMAD.U32 R0, RZ, RZ, UR44 ;  /* 0x0000002cff007e24 */ /* 0x003fe2000f8e00ff */
[----:B------:R-:W-:Y:S02]  /*1c70*/  UMOV UR9, UR42 ;  /* 0x0000002a00097c82 */ /* 0x000fe40008000000 */
[----:B------:R-:W-:-:S04]  /*1c80*/  UISETP.NE.AND UP0, UPT, UR13, 0x6, UPT ;  /* 0x000000060d00788c */ /* 0x000fc8000bf05270 */
[----:B------:R-:W-:Y:S02]  /*1c90*/  USEL UR4, URZ, 0x1, UP0 ;  /* 0x000000013f047887 */ /* 0x000fe40008000000 */
[----:B------:R-:W-:Y:S02]  /*1ca0*/  USEL UR13, UR13, URZ, UP0 ;  /* 0x0000003f0d0d7287 */ /* 0x000fe40008000000 */
[----:B------:R-:W-:-:S06]  /*1cb0*/  ULOP3.LUT UR4, UR40, UR4, URZ, 0x3c, !UPT ;  /* 0x0000000428047292 */ /* 0x000fcc000f8e3c3f */
[----:B------:R-:W-:-:S07]  /*1cc0*/  IMAD.U32 R5, RZ, RZ, UR4 ;  /* 0x00000004ff057e24 */ /* 0x000fce000f8e00ff */
.L_x_25:
[----:B01----:R-:W-:Y:S05]  /*1cd0*/  @!P0 BRA `(.L_x_19) ;  /* 0x0000000000048947 */ /* 0x003fea0003800000 */
[----:B------:R-:W-:Y:S01]  /*1ce0*/  BPT.TRAP 0x1 ;  /* 0x000000040000795c */ /* 0x000fe20000300000 */
.L_x_19:
[----:B------:R-:W0:Y:S01]  /*1cf0*/  S2UR UR4, SR_CgaCtaId ;  /* 0x00000000000479c3 */ /* 0x000e220000008800 */
[----:B------:R-:W-:Y:S01]  /*1d00*/  UMOV UR10, 0x400 ;  /* 0x00000400000a7882 */ /* 0x000fe20000000000 */
[----:B------:R-:W-:Y:S01]  /*1d10*/  SHF.L.U32 R3, R5, 0x1f, RZ ;  /* 0x0000001f05037819 */ /* 0x000fe200000006ff */
[----:B0-----:R-:W-:-:S04]  /*1d20*/  ULEA UR10, UR4, UR10, 0x18 ;  /* 0x0000000a040a7291 */ /* 0x001fc8000f8ec03f */
[----:B------:R-:W-:-:S09]  /*1d30*/  ULEA UR4, UR13, UR10, 0x3 ;  /* 0x0000000a0d047291 */ /* 0x000fd2000f8e183f */
[----:B------:R0:W1:Y:S01]  /*1d40*/  SYNCS.PHASECHK.TRANS64.TRYWAIT P1, [UR4], R3 ;  /* 0x00000003ff0075a7 */ /* 0x0000620008020144 */
[----:B------:R-:W-:Y:S05]  /*1d50*/  @!P0 BRA `(.L_x_20) ;  /* 0x0000000000048947 */ /* 0x000fea0003800000 */
[----:B------:R-:W-:Y:S01]  /*1d60*/  BPT.TRAP 0x1 ;  /* 0x000000040000795c */ /* 0x000fe20000300000 */
.L_x_20:
[----:B-1----:R-:W-:Y:S05]  /*1d70*/  @P1 BRA `(.L_x_21) ;  /* 0x0000000000081947 */ /* 0x002fea0003800000 */
[----:B------:R-:W1:Y:S02]  /*1d80*/  SYNCS.PHASECHK.TRANS64.TRYWAIT P1, [UR4], R3 ;  /* 0x00000003ff0075a7 */ /* 0x000e640008020144 */
[----:B-1----:R-:W-:Y:S05]  /*1d90*/  @!P1 BRA `(.L_x_22) ;  /* 0x0000007400449947 */ /* 0x002fea0003800000 */
.L_x_21:
[----:B------:R-:W-:Y:S01]  /*1da0*/  ULEA UR12, UR13, UR8, 0xa ;  /* 0x000000080d0c7291 */ /* 0x000fe2000f8e503f */
[----:B------:R-:W-:Y:S01]  /*1db0*/  WARPGROUP.ARRIVE ;  /* 0x00000000000079c5 */ /* 0x000fe20000000000 */
[----:B------:R-:W-:Y:S01]  /*1dc0*/  ULEA UR11, UR13, UR45, 0xc ;  /* 0x0000002d0d0b7291 */ /* 0x000fe2000f8e603f */
[----:B------:R-:W-:Y:S01]  /*1dd0*/  UMOV UR7, 0x40000040 ;  /* 0x4000004000077882 */ /* 0x000fe20000000000 */
[----:B------:R-:W-:Y:S02]  /*1de0*/  UMOV UR5, 0x40000040 ;  /* 0x4000004000057882 */ /* 0x000fe40000000000 */
[----:B------:R-:W-:Y:S01]  /*1df0*/  UIADD3 UR14, UR11, 0x400, URZ ;  /* 0x000004000b0e7890 */ /* 0x000fe2000fffe03f */
[----:B------:R-:W-:Y:S02]  /*1e00*/  UMOV UR6, UR12 ;  /* 0x0000000c00067c82 */ /* 0x000fe40008000000 */
[----:B------:R-:W-:Y:S02]  /*1e10*/  UMOV UR4, UR11 ;  /* 0x0000000b00047c82 */ /* 0x000fe40008000000 */
[----:B------:R-:W-:Y:S01]  /*1e20*/  HGMMA.64x64x16.F32.BF16 R56, gdesc[UR4], R56, gsb0 ;  /* 0x00e00000043879f0 */ /* 0x000fe20008001838 */
[----:B------:R-:W-:Y:S01]  /*1e30*/  UMOV UR5, 0x40000040 ;  /* 0x4000004000057882 */ /* 0x000fe20000000000 */
[----:B------:R-:W-:Y:S01]  /*1e40*/  UMOV UR4, UR14 ;  /* 0x0000000e00047c82 */ /* 0x000fe20008000000 */
[----:B------:R-:W-:Y:S01]  /*1e50*/  UIADD3 UR14, UR11, 0x402, URZ ;  /* 0x000004020b0e7890 */ /* 0x000fe2000fffe03f */
[----:B------:R-:W-:-:S02]  /*1e60*/  WARPGROUP.DEPBAR.LE gsb0, 0x0 ;  /* 0x00008000000079c5 */ /* 0x000fc40000010000 */
        /* <DEDUP_REMOVED lines=76> */
[----:B------:R-:W-:Y:S02]  /*2330*/  WARPGROUP.DEPBAR.LE gsb0, 0x0 ;  /* 0x00008000000079c5 */ /* 0x000fe40000010000 */
[----:B------:R-:W-:-:S06]  /*2340*/  WARPGROUP.ARRIVE ;  /* 0x00000000000079c5 */ /* 0x000fcc0000000000 */
[----:B------:R-:W-:Y:S01]  /*2350*/  HGMMA.64x64x16.F32.BF16 R24, gdesc[UR4], R24, gsb0 ;  /* 0x00e00000041879f0 */ /* 0x000fe20008001818 */
[----:B------:R-:W-:Y:S02]  /*2360*/  UIADD3 UR6, UR12, 0x206, URZ ;  /* 0x000002060c067890 */ /* 0x000fe4000fffe03f */
[----:B------:R-:W-:Y:S01]  /*2370*/  UIADD3 UR4, UR11, 0x806, URZ ;  /* 0x000008060b047890 */ /* 0x000fe2000fffe03f */
[----:B------:R-:W-:Y:S01]  /*2380*/  UMOV UR7, 0x40000040 ;  /* 0x4000004000077882 */ /* 0x000fe20000000000 */
[----:B------:R-:W-:Y:S01]  /*2390*/  UMOV UR5, 0x40000040 ;  /* 0x4000004000057882 */ /* 0x000fe20000000000 */
[----:B------:R-:W-:Y:S01]  /*23a0*/  UIADD3 UR11, UR11, 0xc06, URZ ;  /* 0x00000c060b0b7890 */ /* 0x000fe2000fffe03f */
        /* <DEDUP_REMOVED lines=10> */
[----:B------:R-:W-:Y:S01]  /*2450*/  BPT.TRAP 0x1 ;  /* 0x000000040000795c */ /* 0x000fe20000300000 */
.L_x_23:
[----:B------:R-:W-:Y:S01]  /*2460*/  ULEA UR10, UR9, UR10, 0x3 ;  /* 0x0000000a090a7291 */ /* 0x000fe2000f8e183f */
[----:B------:R-:W-:-:S03]  /*2470*/  ISETP.GT.U32.AND P1, PT, R18, 0x1, PT ;  /* 0x000000011200780c */ /* 0x000fc60003f24070 */
[----:B------:R-:W-:-:S04]  /*2480*/  UIADD3 UR10, UR10, 0x30, URZ ;  /* 0x000000300a0a7890 */ /* 0x000fc8000fffe03f */
[----:B------:R-:W-:-:S09]  /*2490*/  UPRMT UR10, URZ, 0x654, UR10 ;  /* 0x000006543f0a7896 */ /* 0x000fd2000800000a */
[----:B------:R-:W-:Y:S01]  /*24a0*/  SYNCS.ARRIVE.TRANS64.RED.A1T0 RZ, [UR10], RZ ;  /* 0x000000ffffff79a7 */ /* 0x000fe2000810040a */
[----:B------:R-:W-:Y:S05]  /*24b0*/  @P1 BRA `(.L_x_24) ;  /* 0x0000000000041947 */ /* 0x000fea0003800000 */
[----:B------:R-:W-:Y:S01]  /*24c0*/  BPT.TRAP 0x1 ;  /* 0x000000040000795c */ /* 0x000fe20000300000 */
.L_x_24:
[----:B------:R-:W-:Y:S01]  /*24d0*/  UIADD3 UR13, UR13, 0x1, URZ ;  /* 0x000000010d0d7890 */ /* 0x000fe2000fffe03f */
[C---:B------:R-:W-:Y:S01]  /*24e0*/  ISETP.GT.AND P1, PT, R0.reuse, 0x1, PT ;  /* 0x000000010000780c */ /* 0x040fe20003f24270 */
[----:B------:R-:W-:Y:S01]  /*24f0*/  UIADD3 UR9, UR9, 0x1, URZ ;  /* 0x0000000109097890 */ /* 0x000fe2000fffe03f */
[----:B------:R-:W-:Y:S01]  /*2500*/  VIADD R0, R0, 0xffffffff ;  /* 0xffffffff00007836 */ /* 0x000fe20000000000 */
[----:B------:R-:W-:Y:S02]  /*2510*/  UISETP.NE.AND UP0, UPT, UR13, 0x6, UPT ;  /* 0x000000060d00788c */ /* 0x000fe4000bf05270 */
[----:B------:R-:W-:Y:S02]  /*2520*/  UISETP.NE.AND UP1, UPT, UR9, 0x6, UPT ;  /* 0x000000060900788c */ /* 0x000fe4000bf25270 */
[----:B------:R-:W-:Y:S02]  /*2530*/  USEL UR4, URZ, 0x1, UP0 ;  /* 0x000000013f047887 */ /* 0x000fe40008000000 */
[----:B------:R-:W-:-:S02]  /*2540*/  USEL UR13, UR13, URZ, UP0 ;  /* 0x0000003f0d0d7287 */ /* 0x000fc40008000000 */
[----:B------:R-:W-:Y:S02]  /*2550*/  USEL UR9, UR9, URZ, UP1 ;  /* 0x0000003f09097287 */ /* 0x000fe40008800000 */
[----:B------:R-:W-:Y:S01]  /*2560*/  LOP3.LUT R5, R5, UR4, RZ, 0x3c, !PT ;  /* 0x0000000405057c12 */ /* 0x000fe2000f8e3cff */
[----:B------:R-:W-:Y:S09]  /*2570*/  @P1 BRA `(.L_x_25) ;  /* 0xfffffff400d41947 */ /* 0x000ff2000383ffff */
.L_x_18:
[----:B01----:R-:W0:Y:S02]  /*2580*/  LDC R0, c[0x0][0x28c] ;  /* 0x0000a300ff007b82 */ /* 0x003e240000000800 */
[----:B0-----:R-:W-:-:S13]  /*2590*/  ISETP.GE.AND P1, PT, R0, 0x1, PT ;  /* 0x000000010000780c */ /* 0x001fda0003f26270 */
[----:B------:R-:W-:Y:S05]  /*25a0*/  @!P1 BRA `(.L_x_26) ;  /* 0x0000000000409947 */ /* 0x000fea0003800000 */
[----:B------:R-:W-:Y:S05]  /*25b0*/  @!P0 BRA `(.L_x_27) ;  /* 0x0000000000048947 */ /* 0x000fea0003800000 */
[----:B------:R-:W-:Y:S01]  /*25c0*/  BPT.TRAP 0x1 ;  /* 0x000000040000795c */ /* 0x000fe20000300000 */
.L_x_27:
[----:B------:R-:W0:Y:S01]  /*25d0*/  S2UR UR7, SR_CgaCtaId ;  /* 0x00000000000779c3 */ /* 0x000e220000008800 */
[----:B------:R-:W-:Y:S01]  /*25e0*/  UIADD3 UR6, UR44, UR42, URZ ;  /* 0x0000002a2c067290 */ /* 0x000fe2000fffe03f */
[----:B------:R-:W-:-:S03]  /*25f0*/  ISETP.GT.U32.AND P0, PT, R18, 0x1, PT ;  /* 0x000000011200780c */ /* 0x000fc60003f04070 */
[----:B------:R-:W-:-:S04]  /*2600*/  UIMAD.WIDE.U32 UR4, UR6, -0x55555555, URZ ;  /* 0xaaaaaaab060478a5 */ /* 0x000fc8000f8e003f */
[----:B------:R-:W-:-:S03]  /*2610*/  USHF.R.U32.HI UR4, URZ, 0x2, UR5 ;  /* 0x000000023f047899 */ /* 0x000fc60008011605 */
[----:B------:R-:W-:Y:S01]  /*2620*/  UMOV UR5, 0x400 ;  /* 0x0000040000057882 */ /* 0x000fe20000000000 */
[----:B------:R-:W-:Y:S02]  /*2630*/  UIMAD UR6, UR4, -0x6, UR6 ;  /* 0xfffffffa040678a4 */ /* 0x000fe4000f8e0206 */
[----:B0-----:R-:W-:-:S04]  /*2640*/  ULEA UR5, UR7, UR5, 0x18 ;  /* 0x0000000507057291 */ /* 0x001fc8000f8ec03f */
[----:B------:R-:W-:-:S04]  /*2650*/  ULEA UR6, UR6, UR5, 0x3 ;  /* 0x0000000506067291 */ /* 0x000fc8000f8e183f */
[----:B------:R-:W-:-:S04]  /*2660*/  UIADD3 UR6, UR6, 0x30, URZ ;  /* 0x0000003006067890 */ /* 0x000fc8000fffe03f */
[----:B------:R-:W-:-:S09]  /*2670*/  UPRMT UR6, URZ, 0x654, UR6 ;  /* 0x000006543f067896 */ /* 0x000fd20008000006 */
[----:B------:R-:W-:Y:S01]  /*2680*/  SYNCS.ARRIVE.TRANS64.RED.A1T0 RZ, [UR6], RZ ;  /* 0x000000ffffff79a7 */ /* 0x000fe20008100406 */
[----:B------:R-:W-:Y:S05]  /*2690*/  @P0 BRA `(.L_x_26) ;  /* 0x0000000000040947 */ /* 0x000fea0003800000 */
[----:B------:R-:W-:Y:S01]  /*26a0*/  BPT.TRAP 0x1 ;  /* 0x000000040000795c */ /* 0x000fe20000300000 */
.L_x_26:
[----:B------:R-:W-:Y:S01]  /*26b0*/  IMAD.SHL.U32 R101, R101, 0x40, RZ ;  /* 0x0000004065657824 */ /* 0x000fe200078e00ff */
[----:B------:R-:W-:Y:S01]  /*26c0*/  UIADD3 UR42, UR43, UR42, URZ ;  /* 0x0000002a2b2a7290 */ /* 0x000fe2000fffe03f */
[----:B------:R-:W-:Y:S01]  /*26d0*/  SHF.R.S32.HI R11, RZ, 0x1f, R19 ;  /* 0x0000001fff0b7819 */ /* 0x000fe20000011413 */
[----:B------:R-:W-:Y:S01]  /*26e0*/  UISETP.GE.U32.AND UP1, UPT, UR43, 0x6, UPT ;  /* 0x000000062b00788c */ /* 0x000fe2000bf26070 */
[----:B------:R-:W-:Y:S01]  /*26f0*/  IMAD.SHL.U32 R3, R109, 0x100, RZ ;  /* 0x000001006d037824 */ /* 0x000fe200078e00ff */
[----:B------:R-:W-:Y:S01]  /*2700*/  ULDC UR7, c[0x0][0x288] ;  /* 0x0000a20000077ab9 */ /* 0x000fe20000000800 */
[C---:B------:R-:W-:Y:S01]  /*2710*/  LOP3.LUT R8, R101.reuse, 0x6, R96, 0xf8, !PT ;  /* 0x0000000665087812 */ /* 0x040fe200078ef860 */
[----:B------:R-:W-:Y:S01]  /*2720*/  UISETP.GT.U32.AND UP0, UPT, UR42, 0x5, UPT ;  /* 0x000000052a00788c */ /* 0x000fe2000bf04070 */
[----:B------:R-:W-:Y:S01]  /*2730*/  ISETP.GE.AND P0, PT, R101, UR7, PT ;  /* 0x0000000765007c0c */ /* 0x000fe2000bf06270 */
[----:B------:R-:W-:Y:S01]  /*2740*/  ULDC.64 UR4, c[0x0][0x5d0] ;  /* 0x0001740000047ab9 */ /* 0x000fe20000000a00 */
[--C-:B------:R-:W-:Y:S01]  /*2750*/  SHF.R.S32.HI R9, RZ, 0x1f, R8.reuse ;  /* 0x0000001fff097819 */ /* 0x100fe20000011408 */
[----:B------:R-:W-:Y:S01]  /*2760*/  ULDC UR10, c[0x0][0x284] ;  /* 0x0000a100000a7ab9 */ /* 0x000fe20000000800 */
[----:B------:R-:W-:Y:S01]  /*2770*/  IMAD R0, R11, UR4, RZ ;  /* 0x000000040b007c24 */ /* 0x000fe2000f8e02ff */
[----:B------:R-:W-:Y:S01]  /*2780*/  UISETP.LT.U32.AND UP0, UPT, UR43, 0x6, UP0 ;  /* 0x000000062b00788c */ /* 0x000fe20008701070 */
[----:B------:R-:W-:Y:S01]  /*2790*/  ISETP.GE.OR P0, PT, R3, UR10, P0 ;  /* 0x0000000a03007c0c */ /* 0x000fe20008706670 */
[----:B------:R-:W-:Y:S01]  /*27a0*/  IMAD.WIDE.U32 R4, R19, UR4, R8 ;  /* 0x0000000413047c25 */ /* 0x000fe2000f8e0008 */
[----:B------:R-:W-:Y:S01]  /*27b0*/  ULDC.64 UR8, c[0x0][0x5c8] ;  /* 0x0001720000087ab9 */ /* 0x000fe20000000a00 */
[----:B------:R-:W-:-:S02]  /*27c0*/  USEL UR6, URZ, 0x1, !UP0 ;  /* 0x000000013f067887 */ /* 0x000fc4000c000000 */
[----:B------:R-:W-:Y:S01]  /*27d0*/  IMAD R7, R19, UR5, R0 ;  /* 0x0000000513077c24 */ /* 0x000fe2000f8e0200 */
[----:B------:R-:W-:Y:S01]  /*27e0*/  @UP1 UIMAD.WIDE.U32 UR4, UR42, -0x55555555, URZ ;  /* 0xaaaaaaab2a0418a5 */ /* 0x000fe2000f8e003f */
[----:B------:R-:W-:Y:S01]  /*27f0*/  IMAD.WIDE R108, R109, 0x100, R22 ;  /* 0x000001006d6c7825 */ /* 0x000fe200078e0216 */
[----:B------:R-:W-:Y:S02]  /*2800*/  ULOP3.LUT UR40, UR40, UR6, URZ, 0x3c, !UPT ;  /* 0x0000000628287292 */ /* 0x000fe4000f8e3c3f */
[----:B------:R-:W-:Y:S01]  /*2810*/  @UP1 USHF.R.U32.HI UR4, URZ, 0x2, UR5 ;  /* 0x000000023f041899 */ /* 0x000fe20008011605 */
[----:B------:R-:W-:Y:S02]  /*2820*/  IMAD.IADD R5, R5, 0x1, R7 ;  /* 0x0000000105057824 */ /* 0x000fe400078e0207 */
[----:B------:R-:W-:Y:S01]  /*2830*/  IMAD R7, R109, UR8, RZ ;  /* 0x000000086d077c24 */ /* 0x000fe2000f8e02ff */
[----:B------:R-:W-:Y:S01]  /*2840*/  @UP1 ULOP3.LUT UR40, UR40, 0x1, UR4, 0x78, !UPT ;  /* 0x0000000128281892 */ /* 0x000fe2000f8e7804 */
[----:B------:R-:W-:-:S04]  /*2850*/  IMAD.WIDE.U32 R112, R108, UR8, R4 ;  /* 0x000000086c707c25 */ /* 0x000fc8000f8e0004 */
[----:B------:R-:W-:Y:S02]  /*2860*/  IMAD R7, R108, UR9, R7 ;  /* 0x000000096c077c24 */ /* 0x000fe4000f8e0207 */
[----:B------:R-:W-:Y:S01]  /*2870*/  IMAD.MOV.U32 R0, RZ, RZ, -0x1 ;  /* 0xffffffffff007424 */ /* 0x000fe200078e00ff */
[----:B------:R-:W-:Y:S06]  /*2880*/  @P0 BRA `(.L_x_28) ;  /* 0x0000004c00000947 */ /* 0x000fec0003800000 */
[----:B-----5:R-:W-:Y:S01]  /*2890*/  FSETP.NEU.AND P1, PT, R89, RZ, PT ;  /* 0x000000ff5900720b */ /* 0x020fe20003f2d000 */
[----:B------:R-:W-:Y:S01]  /*28a0*/  IMAD.IADD R4, R90, 0x1, -R101 ;  /* 0x000000015a047824 */ /* 0x000fe200078e0a65 */
[----:B------:R-:W-:Y:S01]  /*28b0*/  BSSY B0, `(.L_x_28) ;  /* 0x00004bd000007945 */ /* 0x000fe20003800000 */
[----:B------:R-:W-:Y:S02]  /*28c0*/  IMAD.IADD R3, R100, 0x1, -R3 ;  /* 0x0000000164037824 */ /* 0x000fe400078e0a03 */
[----:B------:R-:W-:Y:S01]  /*28d0*/  IMAD.IADD R105, R113, 0x1, R7 ;  /* 0x0000000171697824 */ /* 0x000fe200078e0207 */
[----:B------:R-:W-:-:S04]  /*28e0*/  ISETP.GT.AND P6, PT, R4, RZ, PT ;  /* 0x000000ff0400720c */ /* 0x000fc80003fc4270 */
[----:B------:R-:W-:-:S03]  /*28f0*/  ISETP.GT.AND P0, PT, R3, RZ, P6 ;  /* 0x000000ff0300720c */ /* 0x000fc60003704270 */
[----:B------:R-:W-:Y:S10]  /*2900*/  @!P1 BRA `(.L_x_29) ;  /* 0x0000003400709947 */ /* 0x000ff40003800000 */
[----:B------:R-:W0:Y:S01]  /*2910*/  LDC.64 R14, c[0x0][0x5b8] ;  /* 0x00016e00ff0e7b82 */ /* 0x000e220000000a00 */
[----:B------:R-:W-:-:S07]  /*2920*/  ULDC.64 UR4, c[0x0][0x5c0] ;  /* 0x0001700000047ab9 */ /* 0x000fce0000000a00 */
[----:B------:R-:W1:Y:S08]  /*2930*/  LDC.64 R106, c[0x0][0x5b0] ;  /* 0x00016c00ff6a7b82 */ /* 0x000e700000000a00 */
[----:B------:R-:W2:Y:S01]  /*2940*/  LDC.64 R12, c[0x0][0x5a8] ;  /* 0x00016a00ff0c7b82 */ /* 0x000ea20000000a00 */
[-C--:B0-----:R-:W-:Y:S02]  /*2950*/  IMAD R6, R11, R14.reuse, RZ ;  /* 0x0000000e0b067224 */ /* 0x081fe400078e02ff */
[----:B------:R-:W-:-:S04]  /*2960*/  IMAD.WIDE.U32 R20, R19, R14, R8 ;  /* 0x0000000e13147225 */ /* 0x000fc800078e0008 */
[----:B------:R-:W-:Y:S02]  /*2970*/  IMAD R101, R19, R15, R6 ;  /* 0x0000000f13657224 */ /* 0x000fe400078e0206 */
[-C--:B-1----:R-:W-:Y:S02]  /*2980*/  IMAD R5, R109, R106.reuse, RZ ;  /* 0x0000006a6d057224 */ /* 0x082fe400078e02ff */
[----:B------:R-:W-:Y:S02]  /*2990*/  IMAD.IADD R103, R21, 0x1, R101 ;  /* 0x0000000115677824 */ /* 0x000fe400078e0265 */
[----:B------:R-:W-:Y:S02]  /*29a0*/  IMAD.MOV.U32 R102, RZ, RZ, R20 ;  /* 0x000000ffff667224 */ /* 0x000fe400078e0014 */
[C---:B------:R-:W-:Y:S02]  /*29b0*/  IMAD R119, R108.reuse, R107, R5 ;  /* 0x0000006b6c777224 */ /* 0x040fe400078e0205 */
[----:B------:R-:W-:-:S04]  /*29c0*/  IMAD.WIDE.U32 R6, R108, R106, R102 ;  /* 0x0000006a6c067225 */ /* 0x000fc800078e0066 */
[----:B------:R-:W-:Y:S01]  /*29d0*/  IMAD.IADD R5, R7, 0x1, R119 ;  /* 0x0000000107057824 */ /* 0x000fe200078e0277 */
[----:B--2---:R-:W-:-:S04]  /*29e0*/  LEA R10, P1, R6, R12, 0x1 ;  /* 0x0000000c060a7211 */ /* 0x004fc800078208ff */
[----:B------:R-:W-:-:S05]  /*29f0*/  LEA.HI.X R11, R6, R13, R5, 0x1, P1 ;  /* 0x0000000d060b7211 */ /* 0x000fca00008f0c05 */
[----:B------:R-:W2:Y:S01]  /*2a00*/  @P0 LDG.E.LTC128B.U16 R5, desc[UR36][R10.64] ;  /* 0x000000240a050981 */ /* 0x000ea2000c1e1520 */
[----:B------:R-:W-:Y:S01]  /*2a10*/  ISETP.GT.AND P4, PT, R4, 0x1, PT ;  /* 0x000000010400780c */ /* 0x000fe20003f84270 */
[----:B------:R-:W-:Y:S01]  /*2a20*/  IMAD.WIDE.U32 R6, R108, R106, R8 ;  /* 0x0000006a6c067225 */ /* 0x000fe200078e0008 */
[----:B------:R-:W-:Y:S01]  /*2a30*/  BSSY B1, `(.L_x_30) ;  /* 0x0000013000017945 */ /* 0x000fe20003800000 */
[----:B------:R-:W-:Y:S02]  /*2a40*/  SHF.L.U64.HI R113, R106, 0x3, R107 ;  /* 0x000000036a717819 */ /* 0x000fe4000001026b */
[----:B------:R-:W-:Y:S01]  /*2a50*/  IMAD.IADD R7, R119, 0x1, R7 ;  /* 0x0000000177077824 */ /* 0x000fe200078e0207 */
[----:B------:R-:W-:Y:S01]  /*2a60*/  P2R R117, PR, RZ, 0x10 ;  /* 0x00000010ff757803 */ /* 0x000fe20000000000 */
[----:B------:R-:W-:-:S04]  /*2a70*/  IMAD.WIDE.U32 R110, R19, R14, R6 ;  /* 0x0000000e136e7225 */ /* 0x000fc800078e0006 */
[----:B------:R-:W-:Y:S01]  /*2a80*/  IMAD.IADD R7, R101, 0x1, R111 ;  /* 0x0000000165077824 */ /* 0x000fe200078e026f */
[----:B------:R-:W-:-:S04]  /*2a90*/  LEA R6, P2, R110, R12, 0x1 ;  /* 0x0000000c6e067211 */ /* 0x000fc800078408ff */
[----:B------:R-:W-:Y:S01]  /*2aa0*/  LEA.HI.X R7, R110, R13, R7, 0x1, P2 ;  /* 0x0000000d6e077211 */ /* 0x000fe200010f0c07 */
[----:B--2---:R-:W-:-:S04]  /*2ab0*/  IMAD.U32 R104, R5, 0x10000, RZ ;  /* 0x0001000005687824 */ /* 0x004fc800078e00ff */
[----:B------:R-:W-:Y:S01]  /*2ac0*/  FMUL R15, R104, R89 ;  /* 0x00000059680f7220 */ /* 0x000fe20000400000 */
[----:B------:R-:W-:-:S03]  /*2ad0*/  LEA R104, P1, R112, UR4, 0x1 ;  /* 0x0000000470687c11 */ /* 0x000fc6000f8208ff */
[----:B------:R-:W-:Y:S01]  /*2ae0*/  FFMA R15, R56, R88, R15 ;  /* 0x00000058380f7223 */ /* 0x000fe2000000000f */
[----:B------:R-:W-:Y:S01]  /*2af0*/  LEA.HI.X R105, R112, UR5, R105, 0x1, P1 ;  /* 0x0000000570697c11 */ /* 0x000fe200088f0c69 */
[----:B------:R-:W-:Y:S01]  /*2b00*/  IMAD.SHL.U32 R112, R106, 0x8, RZ ;  /* 0x000000086a707824 */ /* 0x000fe200078e00ff */
[----:B------:R-:W-:Y:S02]  /*2b10*/  ISETP.GT.AND P1, PT, R3, RZ, P4 ;  /* 0x000000ff0300720c */ /* 0x000fe40002724270 */
[----:B------:R-:W-:-:S05]  /*2b20*/  F2FP.BF16.F32.PACK_AB R15, RZ, R15 ;  /* 0x0000000fff0f723e */ /* 0x000fca00000010ff */
[----:B------:R0:W-:Y:S06]  /*2b30*/  @P0 STG.E.U16 desc[UR36][R104.64], R15 ;  /* 0x0000000f68000986 */ /* 0x0001ec000c101524 */
[----:B------:R-:W-:Y:S05]  /*2b40*/  @!P1 BRA `(.L_x_31) ;  /* 0x0000000000049947 */ /* 0x000fea0003800000 */
[----:B------:R1:W5:Y:S02]  /*2b50*/  LDG.E.LTC128B.U16 R5, desc[UR36][R6.64+0x2] ;  /* 0x0000022406057981 */ /* 0x000364000c1e1520 */
.L_x_31:
[----:B------:R-:W-:Y:S05]  /*2b60*/  BSYNC B1 ;  /* 0x0000000000017941 */ /* 0x000fea0003800000 */
.L_x_30:
[----:B-----5:R-:W-:Y:S01]  /*2b70*/  IMAD.U32 R10, R5, 0x10000, RZ ;  /* 0x00010000050a7824 */ /* 0x020fe200078e00ff */
[----:B------:R-:W-:Y:S01]  /*2b80*/  ISETP.GT.AND P0, PT, R3, 0x8, P6 ;  /* 0x000000080300780c */ /* 0x000fe20003704270 */
[----:B------:R-:W-:Y:S01]  /*2b90*/  IMAD.WIDE.U32 R114, R108, R106, R112 ;  /* 0x0000006a6c727225 */ /* 0x000fe200078e0070 */
[----:B0-----:R-:W-:-:S03]  /*2ba0*/  PRMT R15, R5, 0x7610, R15 ;  /* 0x00007610050f7816 */ /* 0x001fc6000000000f */
[----:B------:R-:W-:Y:S01]  /*2bb0*/  FMUL R10, R10, R89 ;  /* 0x000000590a0a7220 */ /* 0x000fe20000400000 */
[----:B------:R-:W-:Y:S01]  /*2bc0*/  IMAD.IADD R119, R119, 0x1, R115 ;  /* 0x0000000177777824 */ /* 0x000fe200078e0273 */
[----:B------:R-:W-:Y:S02]  /*2bd0*/  IADD3 R11, P2, R20, R114, RZ ;  /* 0x00000072140b7210 */ /* 0x000fe40007f5e0ff */
[----:B------:R-:W-:-:S03]  /*2be0*/  FFMA R57, R57, R88, R10 ;  /* 0x0000005839397223 */ /* 0x000fc6000000000a */
[----:B------:R-:W-:Y:S01]  /*2bf0*/  IMAD.X R56, R119, 0x1, R103, P2 ;  /* 0x0000000177387824 */ /* 0x000fe200010e0667 */
[C---:B------:R-:W-:Y:S02]  /*2c00*/  LEA R10, P2, R11.reuse, R12, 0x1 ;  /* 0x0000000c0b0a7211 */ /* 0x040fe400078408ff */
[----:B------:R-:W-:Y:S02]  /*2c10*/  F2FP.BF16.F32.PACK_AB R57, RZ, R57 ;  /* 0x00000039ff39723e */ /* 0x000fe400000010ff */
[----:B------:R-:W-:Y:S01]  /*2c20*/  LEA.HI.X R11, R11, R13, R56, 0x1, P2 ;  /* 0x0000000d0b0b7211 */ /* 0x000fe200010f0c38 */
[----:B------:R-:W-:Y:S01]  /*2c30*/  @P1 IMAD.MOV.U32 R56, RZ, RZ, R104 ;  /* 0x000000ffff381224 */ /* 0x000fe200078e0068 */
[----:B------:R-:W-:Y:S01]  /*2c40*/  PRMT R111, R57, 0x7610, R111 ;  /* 0x00007610396f7816 */ /* 0x000fe2000000006f */
[----:B------:R-:W-:-:S05]  /*2c50*/  @P1 IMAD.MOV.U32 R57, RZ, RZ, R105 ;  /* 0x000000ffff391224 */ /* 0x000fca00078e0069 */
[----:B------:R0:W-:Y:S04]  /*2c60*/  @P1 STG.E.U16 desc[UR36][R56.64+0x2], R111 ;  /* 0x0000026f38001986 */ /* 0x0001e8000c101524 */
[----:B------:R-:W2:Y:S01]  /*2c70*/  @P0 LDG.E.LTC128B.U16 R15, desc[UR36][R10.64] ;  /* 0x000000240a0f0981 */ /* 0x000ea2000c1e1520 */
[----:B------:R-:W-:Y:S01]  /*2c80*/  IADD3 R114, P1, R8, R114, RZ ;  /* 0x0000007208727210 */ /* 0x000fe20007f3e0ff */
[----:B------:R-:W-:Y:S01]  /*2c90*/  BSSY B1, `(.L_x_32) ;  /* 0x0000012000017945 */ /* 0x000fe20003800000 */
[----:B------:R-:W-:-:S03]  /*2ca0*/  SHF.L.U64.HI R121, R94, 0x1, R93 ;  /* 0x000000015e797819 */ /* 0x000fc6000001025d */
[----:B------:R-:W-:Y:S01]  /*2cb0*/  IMAD.X R115, R9, 0x1, R119, P1 ;  /* 0x0000000109737824 */ /* 0x000fe200008e0677 */
[----:B------:R-:W-:Y:S01]  /*2cc0*/  ISETP.GT.AND P1, PT, R3, 0x8, P4 ;  /* 0x000000080300780c */ /* 0x000fe20002724270 */
[----:B------:R-:W-:Y:S02]  /*2cd0*/  IMAD.SHL.U32 R119, R94, 0x2, RZ ;  /* 0x000000025e777824 */ /* 0x000fe400078e00ff */
[----:B------:R-:W-:-:S04]  /*2ce0*/  IMAD.WIDE.U32 R114, R19, R14, R114 ;  /* 0x0000000e13727225 */ /* 0x000fc800078e0072 */
[----:B0-----:R-:W-:Y:S01]  /*2cf0*/  IMAD.IADD R57, R101, 0x1, R115 ;  /* 0x0000000165397824 */ /* 0x001fe200078e0273 */
[----:B------:R-:W-:-:S04]  /*2d00*/  LEA R56, P3, R114, R12, 0x1 ;  /* 0x0000000c72387211 */ /* 0x000fc800078608ff */
[----:B------:R-:W-:Y:S01]  /*2d10*/  LEA.HI.X R57, R114, R13, R57, 0x1, P3 ;  /* 0x0000000d72397211 */ /* 0x000fe200018f0c39 */
[----:B--2---:R-:W-:-:S04]  /*2d20*/  IMAD.U32 R110, R15, 0x10000, RZ ;  /* 0x000100000f6e7824 */ /* 0x004fc800078e00ff */
[----:B------:R-:W-:Y:S01]  /*2d30*/  FMUL R5, R110, R89 ;  /* 0x000000596e057220 */ /* 0x000fe20000400000 */
[----:B------:R-:W-:-:S03]  /*2d40*/  IADD3 R110, P2, R119, R104, RZ ;  /* 0x00000068776e7210 */ /* 0x000fc60007f5e0ff */
[----:B------:R-:W-:Y:S02]  /*2d50*/  FFMA R5, R58, R88, R5 ;  /* 0x000000583a057223 */ /* 0x000fe40000000005 */
[----:B------:R-:W-:-:S03]  /*2d60*/  IMAD.X R111, R121, 0x1, R105, P2 ;  /* 0x00000001796f7824 */ /* 0x000fc600010e0669 */
[----:B------:R-:W-:-:S05]  /*2d70*/  F2FP.BF16.F32.PACK_AB R5, RZ, R5 ;  /* 0x00000005ff05723e */ /* 0x000fca00000010ff */
[----:B------:R0:W-:Y:S01]  /*2d80*/  @P0 STG.E.U16 desc[UR36][R110.64], R5 ;  /* 0x000000056e000986 */ /* 0x0001e2000c101524 */
[----:B------:R-:W-:Y:S05]  /*2d90*/  @!P1 BRA `(.L_x_33) ;  /* 0x0000000000049947 */ /* 0x000fea0003800000 */
[----:B------:R2:W5:Y:S02]  /*2da0*/  LDG.E.LTC128B.U16 R15, desc[UR36][R56.64+0x2] ;  /* 0x00000224380f7981 */ /* 0x000564000c1e1520 */
.L_x_33:
[----:B------:R-:W-:Y:S05]  /*2db0*/  BSYNC B1 ;  /* 0x0000000000017941 */ /* 0x000fea0003800000 */
.L_x_32:
[----:B-----5:R-:W-:Y:S01]  /*2dc0*/  IMAD.U32 R10, R15, 0x10000, RZ ;  /* 0x000100000f0a7824 */ /* 0x020fe200078e00ff */
[----:B------:R-:W-:Y:S01]  /*2dd0*/  ISETP.GT.AND P4, PT, R4, 0x8, PT ;  /* 0x000000080400780c */ /* 0x000fe20003f84270 */
[----:B------:R-:W-:Y:S01]  /*2de0*/  IMAD.MOV.U32 R58, RZ, RZ, R110 ;  /* 0x000000ffff3a7224 */ /* 0x000fe200078e006e */
[----:B------:R-:W-:Y:S01]  /*2df0*/  BSSY B1, `(.L_x_34) ;  /* 0x000000b000017945 */ /* 0x000fe20003800000 */
[----:B------:R-:W-:Y:S01]  /*2e00*/  FMUL R10, R10, R89 ;  /* 0x000000590a0a7220 */ /* 0x000fe20000400000 */
[----:B------:R-:W-:Y:S02]  /*2e10*/  ISETP.GT.AND P0, PT, R3, RZ, P4 ;  /* 0x000000ff0300720c */ /* 0x000fe40002704270 */
[----:B------:R-:W-:Y:S01]  /*2e20*/  P2R R115, PR, RZ, 0x10 ;  /* 0x00000010ff737803 */ /* 0x000fe20000000000 */
[----:B------:R-:W-:Y:S01]  /*2e30*/  FFMA R10, R59, R88, R10 ;  /* 0x000000583b0a7223 */ /* 0x000fe2000000000a */
[----:B------:R-:W-:Y:S01]  /*2e40*/  IMAD.MOV.U32 R59, RZ, RZ, R111 ;  /* 0x000000ffff3b7224 */ /* 0x000fe200078e006f */
[----:B------:R-:W-:-:S03]  /*2e50*/  PRMT R114, R15, 0x7610, R114 ;  /* 0x000076100f727816 */ /* 0x000fc60000000072 */
[----:B------:R-:W-:-:S05]  /*2e60*/  F2FP.BF16.F32.PACK_AB R10, RZ, R10 ;  /* 0x0000000aff0a723e */ /* 0x000fca00000010ff */
[----:B------:R3:W-:Y:S01]  /*2e70*/  @P1 STG.E.U16 desc[UR36][R58.64+0x2], R10 ;  /* 0x0000020a3a001986 */ /* 0x0007e2000c101524 */
[----:B------:R-:W-:Y:S05]  /*2e80*/  @!P0 BRA `(.L_x_35) ;  /* 0x0000000000048947 */ /* 0x000fea0003800000 */
[----:B------:R4:W5:Y:S02]  /*2e90*/  LDG.E.LTC128B.U16 R114, desc[UR36][R6.64+0x10] ;  /* 0x0000102406727981 */ /* 0x000964000c1e1520 */
.L_x_35:
[----:B------:R-:W-:Y:S05]  /*2ea0*/  BSYNC B1 ;  /* 0x0000000000017941 */ /* 0x000fea0003800000 */
.L_x_34:
[----:B---3-5:R-:W-:Y:S01]  /*2eb0*/  IMAD.U32 R10, R114, 0x10000, RZ ;  /* 0x00010000720a7824 */ /* 0x028fe200078e00ff */
[C---:B0-----:R-:W-:Y:S01]  /*2ec0*/  SHF.L.U64.HI R5, R95.reuse, 0x1, R92 ;  /* 0x000000015f057819 */ /* 0x041fe2000001025c */
[----:B------:R-:W-:Y:S01]  /*2ed0*/  IMAD.SHL.U32 R15, R95, 0x2, RZ ;  /* 0x000000025f0f7824 */ /* 0x000fe200078e00ff */
[----:B------:R-:W-:Y:S01]  /*2ee0*/  ISETP.GT.AND P3, PT, R4, 0x9, PT ;  /* 0x000000090400780c */ /* 0x000fe20003f64270 */
[----:B------:R-:W-:Y:S01]  /*2ef0*/  FMUL R11, R10, R89 ;  /* 0x000000590a0b7220 */ /* 0x000fe20000400000 */
[----:B------:R-:W-:Y:S02]  /*2f00*/  BSSY B1, `(.L_x_36) ;  /* 0x000000a000017945 */ /* 0x000fe40003800000 */
[----:B------:R-:W-:Y:S01]  /*2f10*/  IADD3 R10, P1, P2, R15, R104, R119 ;  /* 0x000000680f0a7210 */ /* 0x000fe20007a3e077 */
[----:B------:R-:W-:Y:S01]  /*2f20*/  FFMA R60, R60, R88, R11 ;  /* 0x000000583c3c7223 */ /* 0x000fe2000000000b */
[----:B------:R-:W-:Y:S02]  /*2f30*/  P2R R118, PR, RZ, 0x8 ;  /* 0x00000008ff767803 */ /* 0x000fe40000000000 */
[----:B------:R-:W-:-:S02]  /*2f40*/  IADD3.X R11, R5, R105, R121, P1, P2 ;  /* 0x00000069050b7210 */ /* 0x000fc40000fe4479 */
[----:B------:R-:W-:Y:S02]  /*2f50*/  F2FP.BF16.F32.PACK_AB R60, RZ, R60 ;  /* 0x0000003cff3c723e */ /* 0x000fe400000010ff */
[----:B------:R-:W-:-:S03]  /*2f60*/  ISETP.GT.AND P1, PT, R3, RZ, P3 ;  /* 0x000000ff0300720c */ /* 0x000fc60001f24270 */
[----:B------:R0:W-:Y:S10]  /*2f70*/  @P0 STG.E.U16 desc[UR36][R104.64+0x10], R60 ;  /* 0x0000103c68000986 */ /* 0x0001f4000c101524 */
[----:B------:R-:W-:Y:S05]  /*2f80*/  @!P1 BRA `(.L_x_37) ;  /* 0x0000000000049947 */ /* 0x000fea0003800000 */
[----:B------:R3:W5:Y:S02]  /*2f90*/  LDG.E.LTC128B.U16 R114, desc[UR36][R6.64+0x12] ;  /* 0x0000122406727981 */ /* 0x000764000c1e1520 */
.L_x_37:
[----:B------:R-:W-:Y:S05]  /*2fa0*/  BSYNC B1 ;  /* 0x0000000000017941 */ /* 0x000fea0003800000 */
.L_x_36:
[----:B0----5:R-:W-:Y:S01]  /*2fb0*/  IMAD.U32 R60, R114, 0x10000, RZ ;  /* 0x00010000723c7824 */ /* 0x021fe200078e00ff */
[----:B------:R-:W-:Y:S01]  /*2fc0*/  ISETP.GT.AND P0, PT, R3, 0x8, P4 ;  /* 0x000000080300780c */ /* 0x000fe20002704270 */
[----:B------:R-:W-:Y:S02]  /*2fd0*/  BSSY B1, `(.L_x_38) ;  /* 0x000000a000017945 */ /* 0x000fe40003800000 */
[----:B------:R-:W-:-:S04]  /*2fe0*/  FMUL R60, R60, R89 ;  /* 0x000000593c3c7220 */ /* 0x000fc80000400000 */
[----:B------:R-:W-:Y:S01]  /*2ff0*/  FFMA R60, R61, R88, R60 ;  /* 0x000000583d3c7223 */ /* 0x000fe2000000003c */
[----:B------:R-:W-:-:S04]  /*3000*/  @P1 IMAD.MOV.U32 R61, RZ, RZ, R105 ;  /* 0x000000ffff3d1224 */ /* 0x000fc800078e0069 */
[----:B------:R-:W-:-:S04]  /*3010*/  F2FP.BF16.F32.PACK_AB R60, RZ, R60 ;  /* 0x0000003cff3c723e */ /* 0x000fc800000010ff */
[----:B------:R-:W-:Y:S01]  /*3020*/  PRMT R119, R60, 0x7610, R119 ;  /* 0x000076103c777816 */ /* 0x000fe20000000077 */
[----:B------:R-:W-:-:S05]  /*3030*/  @P1 IMAD.MOV.U32 R60, RZ, RZ, R104 ;  /* 0x000000ffff3c1224 */ /* 0x000fca00078e0068 */
[----:B------:R0:W-:Y:S01]  /*3040*/  @P1 STG.E.U16 desc[UR36][R60.64+0x12], R119 ;  /* 0x000012773c001986 */ /* 0x0001e2000c101524 */
[----:B------:R-:W-:Y:S05]  /*3050*/  @!P0 BRA `(.L_x_39) ;  /* 0x0000000000048947 */ /* 0x000fea0003800000 */
[----:B------:R0:W5:Y:S02]  /*3060*/  LDG.E.LTC128B.U16 R114, desc[UR36][R56.64+0x10] ;  /* 0x0000102438727981 */ /* 0x000164000c1e1520 */
.L_x_39:
[----:B------:R-:W-:Y:S05]  /*3070*/  BSYNC B1 ;  /* 0x0000000000017941 */ /* 0x000fea0003800000 */
.L_x_38:
[----:B0----5:R-:W-:Y:S01]  /*3080*/  IMAD.U32 R60, R114, 0x10000, RZ ;  /* 0x00010000723c7824 */ /* 0x021fe200078e00ff */
[----:B------:R-:W-:Y:S01]  /*3090*/  ISETP.GT.AND P1, PT, R3, 0x8, P3 ;  /* 0x000000080300780c */ /* 0x000fe20001f24270 */
[----:B------:R-:W-:Y:S02]  /*30a0*/  BSSY B1, `(.L_x_40) ;  /* 0x0000007000017945 */ /* 0x000fe40003800000 */
[----:B------:R-:W-:-:S04]  /*30b0*/  FMUL R61, R60, R89 ;  /* 0x000000593c3d7220 */ /* 0x000fc80000400000 */
[----:B------:R-:W-:-:S05]  /*30c0*/  FFMA R61, R62, R88, R61 ;  /* 0x000000583e3d7223 */ /* 0x000fca000000003d */
[----:B------:R-:W-:-:S05]  /*30d0*/  F2FP.BF16.F32.PACK_AB R61, RZ, R61 ;  /* 0x0000003dff3d723e */ /* 0x000fca00000010ff */
[----:B------:R0:W-:Y:S01]  /*30e0*/  @P0 STG.E.U16 desc[UR36][R58.64+0x10], R61 ;  /* 0x0000103d3a000986 */ /* 0x0001e2000c101524 */
[----:B------:R-:W-:Y:S05]  /*30f0*/  @!P1 BRA `(.L_x_41) ;  /* 0x0000000000049947 */ /* 0x000fea0003800000 */
[----:B------:R0:W5:Y:S02]  /*3100*/  LDG.E.LTC128B.U16 R114, desc[UR36][R56.64+0x12] ;  /* 0x0000122438727981 */ /* 0x000164000c1e1520 */
.L_x_41:
[----:B------:R-:W-:Y:S05]  /*3110*/  BSYNC B1 ;  /* 0x0000000000017941 */ /* 0x000fea0003800000 */
.L_x_40:
[----:B-----5:R-:W-:Y:S01]  /*3120*/  IMAD.U32 R60, R114, 0x10000, RZ ;  /* 0x00010000723c7824 */ /* 0x020fe200078e00ff */
[----:B------:R-:W-:Y:S01]  /*3130*/  IADD3 R123, P0, R108, 0x80, RZ ;  /* 0x000000806c7b7810 */ /* 0x000fe20007f1e0ff */
[----:B------:R-:W-:Y:S01]  /*3140*/  BSSY B1, `(.L_x_42) ;  /* 0x000000b000017945 */ /* 0x000fe20003800000 */
[----:B------:R-:W-:Y:S01]  /*3150*/  ISETP.GT.AND P2, PT, R4, 0x10, PT ;  /* 0x000000100400780c */ /* 0x000fe20003f44270 */
[----:B------:R-:W-:Y:S02]  /*3160*/  FMUL R60, R60, R89 ;  /* 0x000000593c3c7220 */ /* 0x000fe40000400000 */
[----:B------:R-:W-:Y:S01]  /*3170*/  IMAD.X R109, RZ, RZ, R109, P0 ;  /* 0x000000ffff6d7224 */ /* 0x000fe200000e066d */
[----:B------:R-:W-:Y:S01]  /*3180*/  ISETP.GT.AND P0, PT, R3, RZ, P2 ;  /* 0x000000ff0300720c */ /* 0x000fe20001704270 */
[----:B------:R-:W-:Y:S01]  /*3190*/  FFMA R60, R63, R88, R60 ;  /* 0x000000583f3c7223 */ /* 0x000fe2000000003c */
[----:B------:R-:W-:-:S04]  /*31a0*/  P2R R119, PR, RZ, 0x4 ;  /* 0x00000004ff777803 */ /* 0x000fc80000000000 */
[----:B------:R-:W-:-:S05]  /*31b0*/  F2FP.BF16.F32.PACK_AB R60, RZ, R60 ;  /* 0x0000003cff3c723e */ /* 0x000fca00000010ff */
[----:B------:R0:W-:Y:S02]  /*31c0*/  @P1 STG.E.U16 desc[UR36][R58.64+0x12], R60 ;  /* 0x0000123c3a001986 */ /* 0x0001e4000c101524 */
[----:B------:R-:W-:Y:S05]  /*31d0*/  @!P0 BRA `(.L_x_43) ;  /* 0x0000000000048947 */ /* 0x000fea0003800000 */
[----:B------:R0:W5:Y:S02]  /*31e0*/  LDG.E.LTC128B.U16 R114, desc[UR36][R6.64+0x20] ;  /* 0x0000202406727981 */ /* 0x000164000c1e1520 */
.L_x_43:
[----:B------:R-:W-:Y:S05]  /*31f0*/  BSYNC B1 ;  /* 0x0000000000017941 */ /* 0x000fea0003800000 */
.L_x_42:
[----:B0----5:R-:W-:Y:S01]  /*3200*/  IMAD.U32 R60, R114, 0x10000, RZ ;  /* 0x00010000723c7824 */ /* 0x021fe200078e00ff */
[----:B------:R-:W-:Y:S01]  /*3210*/  ISETP.GT.AND P1, PT, R4, 0x11, PT ;  /* 0x000000110400780c */ /* 0x000fe20003f24270 */
[-C--:B------:R-:W-:Y:S01]  /*3220*/  IMAD.WIDE.U32 R62, R123, R106.reuse, R8 ;  /* 0x0000006a7b3e7225 */ /* 0x080fe200078e0008 */
[----:B------:R-:W-:Y:S03]  /*3230*/  BSSY B1, `(.L_x_44) ;  /* 0x0000021000017945 */ /* 0x000fe60003800000 */
[----:B------:R-:W-:Y:S01]  /*3240*/  FMUL R21, R60, R89 ;  /* 0x000000593c157220 */ /* 0x000fe20000400000 */
[----:B------:R-:W-:-:S03]  /*3250*/  IMAD R60, R109, R106, RZ ;  /* 0x0000006a6d3c7224 */ /* 0x000fc600078e02ff */
[----:B------:R-:W-:Y:S01]  /*3260*/  FFMA R21, R64, R88, R21 ;  /* 0x0000005840157223 */ /* 0x000fe20000000015 */
[C---:B------:R-:W-:Y:S02]  /*3270*/  IMAD R121, R123.reuse, R107, R60 ;  /* 0x0000006b7b797224 */ /* 0x040fe400078e023c */
[----:B------:R-:W-:Y:S02]  /*3280*/  IMAD.WIDE.U32 R60, R123, R106, R102 ;  /* 0x0000006a7b3c7225 */ /* 0x000fe400078e0066 */
[----:B------:R-:W-:Y:S02]  /*3290*/  F2FP.BF16.F32.PACK_AB R21, RZ, R21 ;  /* 0x00000015ff15723e */ /* 0x000fe400000010ff */
[----:B------:R-:W-:Y:S02]  /*32a0*/  IMAD.IADD R63, R121, 0x1, R63 ;  /* 0x00000001793f7824 */ /* 0x000fe400078e023f */
[----:B------:R-:W-:Y:S01]  /*32b0*/  PRMT R107, R21, 0x7610, R107 ;  /* 0x00007610156b7816 */ /* 0x000fe2000000006b */
[----:B------:R-:W-:-:S02]  /*32c0*/  IMAD.IADD R21, R61, 0x1, R121 ;  /* 0x000000013d157824 */ /* 0x000fc400078e0279 */
[----:B------:R-:W-:Y:S02]  /*32d0*/  IMAD.WIDE.U32 R108, R19, R14, R62 ;  /* 0x0000000e136c7225 */ /* 0x000fe400078e003e */
[----:B------:R0:W-:Y:S01]  /*32e0*/  @P0 STG.E.U16 desc[UR36][R104.64+0x20], R107 ;  /* 0x0000206b68000986 */ /* 0x0001e2000c101524 */
[----:B------:R-:W-:-:S04]  /*32f0*/  LEA R62, P0, R60, R12, 0x1 ;  /* 0x0000000c3c3e7211 */ /* 0x000fc800078008ff */
[----:B------:R-:W-:Y:S01]  /*3300*/  LEA.HI.X R63, R60, R13, R21, 0x1, P0 ;  /* 0x0000000d3c3f7211 */ /* 0x000fe200000f0c15 */
[----:B------:R-:W-:Y:S01]  /*3310*/  IMAD.IADD R21, R101, 0x1, R109 ;  /* 0x0000000165157824 */ /* 0x000fe200078e026d */
[----:B------:R-:W-:-:S04]  /*3320*/  LEA R60, P0, R108, R12, 0x1 ;  /* 0x0000000c6c3c7211 */ /* 0x000fc800078008ff */
[----:B------:R-:W-:Y:S01]  /*3330*/  LEA.HI.X R61, R108, R13, R21, 0x1, P0 ;  /* 0x0000000d6c3d7211 */ /* 0x000fe200000f0c15 */
[----:B0-----:R-:W-:-:S04]  /*3340*/  IMAD.WIDE.U32 R106, R123, R106, R112 ;  /* 0x0000006a7b6a7225 */ /* 0x001fc800078e0070 */
[----:B------:R-:W-:Y:S01]  /*3350*/  IMAD.IADD R121, R121, 0x1, R107 ;  /* 0x0000000179797824 */ /* 0x000fe200078e026b */
[----:B------:R-:W-:-:S05]  /*3360*/  IADD3 R64, P0, R20, R106, RZ ;  /* 0x0000006a14407210 */ /* 0x000fca0007f1e0ff */
[----:B------:R-:W-:Y:S01]  /*3370*/  IMAD.X R102, R121, 0x1, R103, P0 ;  /* 0x0000000179667824 */ /* 0x000fe200000e0667 */
[----:B------:R-:W-:-:S05]  /*3380*/  IADD3 R20, P0, R8, R106, RZ ;  /* 0x0000006a08147210 */ /* 0x000fca0007f1e0ff */
[----:B------:R-:W-:Y:S01]  /*3390*/  IMAD.X R21, R9, 0x1, R121, P0 ;  /* 0x0000000109157824 */ /* 0x000fe200000e0679 */
[----:B------:R-:W-:Y:S01]  /*33a0*/  LEA R8, P0, R64, R12, 0x1 ;  /* 0x0000000c40087211 */ /* 0x000fe200078008ff */
[----:B------:R-:W-:-:S03]  /*33b0*/  IMAD.WIDE.U32 R20, R19, R14, R20 ;  /* 0x0000000e13147225 */ /* 0x000fc600078e0014 */
[----:B------:R-:W-:Y:S01]  /*33c0*/  LEA.HI.X R9, R64, R13, R102, 0x1, P0 ;  /* 0x0000000d40097211 */ /* 0x000fe200000f0c66 */
[----:B------:R-:W-:Y:S01]  /*33d0*/  IMAD.IADD R101, R101, 0x1, R21 ;  /* 0x0000000165657824 */ /* 0x000fe200078e0215 */
[----:B------:R-:W-:-:S04]  /*33e0*/  LEA R12, P0, R20, R12, 0x1 ;  /* 0x0000000c140c7211 */ /* 0x000fc800078008ff */
[----:B------:R-:W-:Y:S02]  /*33f0*/  LEA.HI.X R13, R20, R13, R101, 0x1, P0 ;  /* 0x0000000d140d7211 */ /* 0x000fe400000f0c65 */
[----:B------:R-:W-:Y:S02]  /*3400*/  ISETP.GT.AND P0, PT, R3, RZ, P1 ;  /* 0x000000ff0300720c */ /* 0x000fe40000f04270 */
[----:B------:R-:W-:-:S11]  /*3410*/  P2R R101, PR, RZ, 0x2 ;  /* 0x00000002ff657803 */ /* 0x000fd60000000000 */
[----:B------:R-:W-:Y:S05]  /*3420*/  @!P0 BRA `(.L_x_45) ;  /* 0x0000000000048947 */ /* 0x000fea0003800000 */
[----:B------:R0:W5:Y:S02]  /*3430*/  LDG.E.LTC128B.U16 R114, desc[UR36][R6.64+0x22] ;  /* 0x0000222406727981 */ /* 0x000164000c1e1520 */
.L_x_45:
[----:B------:R-:W-:Y:S05]  /*3440*/  BSYNC B1 ;  /* 0x0000000000017941 */ /* 0x000fea0003800000 */
.L_x_44:
[----:B-----5:R-:W-:Y:S01]  /*3450*/  IMAD.U32 R14, R114, 0x10000, RZ ;  /* 0x00010000720e7824 */ /* 0x020fe200078e00ff */
[----:B------:R-:W-:Y:S01]  /*3460*/  BSSY B1, `(.L_x_46) ;  /* 0x000000a000017945 */ /* 0x000fe20003800000 */
[----:B------:R-:W-:Y:S02]  /*3470*/  @P0 IMAD.MOV.U32 R20, RZ, RZ, R104 ;  /* 0x000000ffff140224 */ /* 0x000fe400078e0068 */
[----:B------:R-:W-:Y:S01]  /*3480*/  FMUL R14, R14, R89 ;  /* 0x000000590e0e7220 */ /* 0x000fe20000400000 */
[----:B------:R-:W-:-:S03]  /*3490*/  @P0 IMAD.MOV.U32 R21, RZ, RZ, R105 ;  /* 0x000000ffff150224 */ /* 0x000fc600078e0069 */
[----:B------:R-:W-:-:S05]  /*34a0*/  FFMA R14, R65, R88, R14 ;  /* 0x00000058410e7223 */ /* 0x000fca000000000e */
[----:B------:R-:W-:-:S05]  /*34b0*/  F2FP.BF16.F32.PACK_AB R14, RZ, R14 ;  /* 0x0000000eff0e723e */ /* 0x000fca00000010ff */
[----:B------:R0:W-:Y:S01]  /*34c0*/  @P0 STG.E.U16 desc[UR36][R20.64+0x22], R14 ;  /* 0x0000220e14000986 */ /* 0x0001e2000c101524 */
[----:B------:R-:W-:-:S13]  /*34d0*/  ISETP.GT.AND P0, PT, R3, 0x8, P2 ;  /* 0x000000080300780c */ /* 0x000fda0001704270 */
[----:B0-----:R-:W-:Y:S05]  /*34e0*/  @!P0 BRA `(.L_x_47) ;  /* 0x0000000000048947 */ /* 0x001fea0003800000 */
[----:B------:R0:W5:Y:S02]  /*34f0*/  LDG.E.LTC128B.U16 R114, desc[UR36][R56.64+0x20] ;  /* 0x0000202438727981 */ /* 0x000164000c1e1520 */
.L_x_47:
[----:B------:R-:W-:Y:S05]  /*3500*/  BSYNC B1 ;  /* 0x0000000000017941 */ /* 0x000fea0003800000 */
.L_x_46:
[----:B-----5:R-:W-:Y:S01]  /*3510*/  IMAD.U32 R14, R114, 0x10000, RZ ;  /* 0x00010000720e7824 */ /* 0x020fe200078e00ff */
[----:B------:R-:W-:Y:S03]  /*3520*/  BSSY B1, `(.L_x_48) ;  /* 0x0000008000017945 */ /* 0x000fe60003800000 */
[----:B------:R-:W-:-:S04]  /*3530*/  FMUL R19, R14, R89 ;  /* 0x000000590e137220 */ /* 0x000fc80000400000 */
[----:B------:R-:W-:-:S05]  /*3540*/  FFMA R19, R66, R88, R19 ;  /* 0x0000005842137223 */ /* 0x000fca0000000013 */
[----:B------:R-:W-:-:S05]  /*3550*/  F2FP.BF16.F32.PACK_AB R19, RZ, R19 ;  /* 0x00000013ff13723e */ /* 0x000fca00000010ff */
[----:B------:R0:W-:Y:S01]  /*3560*/  @P0 STG.E.U16 desc[UR36][R58.64+0x20], R19 ;  /* 0x000020133a000986 */ /* 0x0001e2000c101524 */
[----:B------:R-:W-:-:S13]  /*3570*/  ISETP.GT.AND P0, PT, R3, 0x8, P1 ;  /* 0x000000080300780c */ /* 0x000fda0000f04270 */
[----:B0-----:R-:W-:Y:S05]  /*3580*/  @!P0 BRA `(.L_x_49) ;  /* 0x0000000000048947 */ /* 0x001fea0003800000 */
[----:B------:R0:W5:Y:S02]  /*3590*/  LDG.E.LTC128B.U16 R114, desc[UR36][R56.64+0x22] ;  /* 0x0000222438727981 */ /* 0x000164000c1e1520 */
.L_x_49:
[----:B------:R-:W-:Y:S05]  /*35a0*/  BSYNC B1 ;  /* 0x0000000000017941 */ /* 0x000fea0003800000 */
.L_x_48:
[----:B-----5:R-:W-:Y:S01]  /*35b0*/  IMAD.U32 R14, R114, 0x10000, RZ ;  /* 0x00010000720e7824 */ /* 0x020fe200078e00ff */
[----:B------:R-:W-:Y:S01]  /*35c0*/  ISETP.GT.AND P2, PT, R4, 0x18, PT ;  /* 0x000000180400780c */ /* 0x000fe20003f44270 */
[----:B------:R-:W-:Y:S02]  /*35d0*/  BSSY B1, `(.L_x_50) ;  /* 0x0000009000017945 */ /* 0x000fe40003800000 */
[----:B------:R-:W-:Y:S01]  /*35e0*/  FMUL R14, R14, R89 ;  /* 0x000000590e0e7220 */ /* 0x000fe20000400000 */
[----:B------:R-:W-:-:S03]  /*35f0*/  P2R R102, PR, RZ, 0x4 ;  /* 0x00000004ff667803 */ /* 0x000fc60000000000 */
[----:B------:R-:W-:-:S05]  /*3600*/  FFMA R14, R67, R88, R14 ;  /* 0x00000058430e7223 */ /* 0x000fca000000000e */
[----:B------:R-:W-:-:S05]  /*3610*/  F2FP.BF16.F32.PACK_AB R14, RZ, R14 ;  /* 0x0000000eff0e723e */ /* 0x000fca00000010ff */
[----:B------:R0:W-:Y:S01]  /*3620*/  @P0 STG.E.U16 desc[UR36][R58.64+0x22], R14 ;  /* 0x0000220e3a000986 */ /* 0x0001e2000c101524 */
[----:B------:R-:W-:-:S13]  /*3630*/  ISETP.GT.AND P0, PT, R3, RZ, P2 ;  /* 0x000000ff0300720c */ /* 0x000fda0001704270 */
[----:B0-----:R-:W-:Y:S05]  /*3640*/  @!P0 BRA `(.L_x_51) ;  /* 0x0000000000048947 */ /* 0x001fea0003800000 */
[----:B------:R0:W5:Y:S02]  /*3650*/  LDG.E.LTC128B.U16 R114, desc[UR36][R6.64+0x30] ;  /* 0x0000302406727981 */ /* 0x000164000c1e1520 */
.L_x_51:
[----:B------:R-:W-:Y:S05]  /*3660*/  BSYNC B1 ;  /* 0x0000000000017941 */ /* 0x000fea0003800000 */
.L_x_50:
[----:B-----5:R-:W-:Y:S01]  /*3670*/  IMAD.U32 R14, R114, 0x10000, RZ ;  /* 0x00010000720e7824 */ /* 0x020fe200078e00ff */
[----:B------:R-:W-:Y:S01]  /*3680*/  ISETP.GT.AND P1, PT, R4, 0x19, PT ;  /* 0x000000190400780c */ /* 0x000fe20003f24270 */
[----:B------:R-:W-:Y:S01]  /*3690*/  @P0 IMAD.MOV.U32 R20, RZ, RZ, R104 ;  /* 0x000000ffff140224 */ /* 0x000fe200078e0068 */
[----:B------:R-:W-:Y:S01]  /*36a0*/  BSSY B1, `(.L_x_52) ;  /* 0x000000a000017945 */ /* 0x000fe20003800000 */
[----:B------:R-:W-:Y:S01]  /*36b0*/  FMUL R19, R14, R89 ;  /* 0x000000590e137220 */ /* 0x000fe20000400000 */
[----:B------:R-:W-:-:S03]  /*36c0*/  @P0 IMAD.MOV.U32 R21, RZ, RZ, R105 ;  /* 0x000000ffff150224 */ /* 0x000fc600078e0069 */
[----:B------:R-:W-:Y:S01]  /*36d0*/  FFMA R19, R68, R88, R19 ;  /* 0x0000005844137223 */ /* 0x000fe20000000013 */
[----:B------:R-:W-:-:S04]  /*36e0*/  P2R R68, PR, RZ, 0x2 ;  /* 0x00000002ff447803 */ /* 0x000fc80000000000 */
[----:B------:R-:W-:-:S05]  /*36f0*/  F2FP.BF16.F32.PACK_AB R19, RZ, R19 ;  /* 0x00000013ff13723e */ /* 0x000fca00000010ff */
[----:B------:R0:W-:Y:S01]  /*3700*/  @P0 STG.E.U16 desc[UR36][R20.64+0x30], R19 ;  /* 0x0000301314000986 */ /* 0x0001e2000c101524 */
[----:B------:R-:W-:-:S13]  /*3710*/  ISETP.GT.AND P0, PT, R3, RZ, P1 ;  /* 0x000000ff0300720c */ /* 0x000fda0000f04270 */
[----:B0-----:R-:W-:Y:S05]  /*3720*/  @!P0 BRA `(.L_x_53) ;  /* 0x0000000000048947 */ /* 0x001fea0003800000 */
[----:B------:R0:W5:Y:S02]  /*3730*/  LDG.E.LTC128B.U16 R114, desc[UR36][R6.64+0x32] ;  /* 0x0000322406727981 */ /* 0x000164000c1e1520 */
.L_x_53:
[----:B------:R-:W-:Y:S05]  /*3740*/  BSYNC B1 ;  /* 0x0000000000017941 */ /* 0x000fea0003800000 */
.L_x_52:
        /* <DEDUP_REMOVED lines=11> */
.L_x_55:
[----:B------:R-:W-:Y:S05]  /*3800*/  BSYNC B1 ;  /* 0x0000000000017941 */ /* 0x000fea0003800000 */
.L_x_54:
        /* <DEDUP_REMOVED lines=9> */
.L_x_57:
[----:B------:R-:W-:Y:S05]  /*38a0*/  BSYNC B1 ;  /* 0x0000000000017941 */ /* 0x000fea0003800000 */
.L_x_56:
        /* <DEDUP_REMOVED lines=11> */
.L_x_59:
[----:B------:R-:W-:Y:S05]  /*3960*/  BSYNC B1 ;  /* 0x0000000000017941 */ /* 0x000fea0003800000 */
.L_x_58:
[----:B-----5:R-:W-:Y:S01]  /*3970*/  IMAD.U32 R14, R114, 0x10000, RZ ;  /* 0x00010000720e7824 */ /* 0x020fe200078e00ff */
[----:B------:R-:W-:Y:S01]  /*3980*/  ISETP.GT.AND P1, PT, R4, 0x21, PT ;  /* 0x000000210400780c */ /* 0x000fe20003f24270 */
[----:B------:R-:W-:Y:S01]  /*3990*/  @P0 IMAD.MOV.U32 R20, RZ, RZ, R104 ;  /* 0x000000ffff140224 */ /* 0x000fe200078e0068 */
[----:B------:R-:W-:Y:S01]  /*39a0*/  BSSY B1, `(.L_x_60) ;  /* 0x000000a000017945 */ /* 0x000fe20003800000 */
[----:B------:R-:W-:Y:S01]  /*39b0*/  FMUL R19, R14, R89 ;  /* 0x000000590e137220 */ /* 0x000fe20000400000 */
[----:B------:R-:W-:Y:S01]  /*39c0*/  @P0 IMAD.MOV.U32 R21, RZ, RZ, R105 ;  /* 0x000000ffff150224 */ /* 0x000fe200078e0069 */
[----:B------:R-:W-:Y:S02]  /*39d0*/  P2R R70, PR, RZ, 0x2 ;  /* 0x00000002ff467803 */ /* 0x000fe40000000000 */
[----:B------:R-:W-:-:S05]  /*39e0*/  FFMA R19, R72, R88, R19 ;  /* 0x0000005848137223 */ /* 0x000fca0000000013 */
[----:B------:R-:W-:-:S05]  /*39f0*/  F2FP.BF16.F32.PACK_AB R19, RZ, R19 ;  /* 0x00000013ff13723e */ /* 0x000fca00000010ff */
[----:B------:R0:W-:Y:S01]  /*3a00*/  @P0 STG.E.U16 desc[UR36][R20.64+0x40], R19 ;  /* 0x0000401314000986 */ /* 0x0001e2000c101524 */
[----:B------:R-:W-:-:S13]  /*3a10*/  ISETP.GT.AND P0, PT, R3, RZ, P1 ;  /* 0x000000ff0300720c */ /* 0x000fda0000f04270 */
[----:B0-----:R-:W-:Y:S05]  /*3a20*/  @!P0 BRA `(.L_x_61) ;  /* 0x0000000000048947 */ /* 0x001fea0003800000 */
[----:B------:R0:W5:Y:S02]  /*3a30*/  LDG.E.LTC128B.U16 R114, desc[UR36][R6.64+0x42] ;  /* 0x0000422406727981 */ /* 0x000164000c1e1520 */
.L_x_61:
[----:B------:R-:W-:Y:S05]  /*3a40*/  BSYNC B1 ;  /* 0x0000000000017941 */ /* 0x000fea0003800000 */
.L_x_60:
        /* <DEDUP_REMOVED lines=11> */
.L_x_63:
[----:B------:R-:W-:Y:S05]  /*3b00*/  BSYNC B1 ;  /* 0x0000000000017941 */ /* 0x000fea0003800000 */
.L_x_62:
        /* <DEDUP_REMOVED lines=9> */
.L_x_65:
[----:B------:R-:W-:Y:S05]  /*3ba0*/  BSYNC B1 ;  /* 0x0000000000017941 */ /* 0x000fea0003800000 */
.L_x_64:
        /* <DEDUP_REMOVED lines=11> */
.L_x_67:
[----:B------:R-:W-:Y:S05]  /*3c60*/  BSYNC B1 ;  /* 0x0000000000017941 */ /* 0x000fea0003800000 */
.L_x_66:
        /* <DEDUP_REMOVED lines=13> */
.L_x_69:
[----:B------:R-:W-:Y:S05]  /*3d40*/  BSYNC B1 ;  /* 0x0000000000017941 */ /* 0x000fea0003800000 */
.L_x_68:
        /* <DEDUP_REMOVED lines=11> */
.L_x_71:
[----:B------:R-:W-:Y:S05]  /*3e00*/  BSYNC B1 ;  /* 0x0000000000017941 */ /* 0x000fea0003800000 */
.L_x_70:
        /* <DEDUP_REMOVED lines=9> */
.L_x_73:
[----:B------:R-:W-:Y:S05]  /*3ea0*/  BSYNC B1 ;  /* 0x0000000000017941 */ /* 0x000fea0003800000 */
.L_x_72:
[----:B-----5:R-:W-:Y:S01]  /*3eb0*/  IMAD.U32 R14, R114, 0x10000, RZ ;  /* 0x00010000720e7824 */ /* 0x020fe200078e00ff */
[----:B------:R-:W-:Y:S01]  /*3ec0*/  ISETP.GT.AND P3, PT, R4, 0x30, PT ;  /* 0x000000300400780c */ /* 0x000fe20003f64270 */
[----:B------:R-:W-:Y:S02]  /*3ed0*/  BSSY B1, `(.L_x_74) ;  /* 0x0000008000017945 */ /* 0x000fe40003800000 */
[----:B------:R-:W-:-:S04]  /*3ee0*/  FMUL R14, R14, R89 ;  /* 0x000000590e0e7220 */ /* 0x000fc80000400000 */
[----:B------:R-:W-:-:S05]  /*3ef0*/  FFMA R14, R79, R88, R14 ;  /* 0x000000584f0e7223 */ /* 0x000fca000000000e */
[----:B------:R-:W-:-:S05]  /*3f00*/  F2FP.BF16.F32.PACK_AB R14, RZ, R14 ;  /* 0x0000000eff0e723e */ /* 0x000fca00000010ff */
[----:B------:R0:W-:Y:S01]  /*3f10*/  @P0 STG.E.U16 desc[UR36][R58.64+0x52], R14 ;  /* 0x0000520e3a000986 */ /* 0x0001e2000c101524 */
[----:B------:R-:W-:-:S13]  /*3f20*/  ISETP.GT.AND P0, PT, R3, RZ, P3 ;  /* 0x000000ff0300720c */ /* 0x000fda0001f04270 */
[----:B0-----:R-:W-:Y:S05]  /*3f30*/  @!P0 BRA `(.L_x_75) ;  /* 0x0000000000048947 */ /* 0x001fea0003800000 */
[----:B------:R0:W5:Y:S02]  /*3f40*/  LDG.E.LTC128B.U16 R114, desc[UR36][R6.64+0x60] ;  /* 0x0000602406727981 */ /* 0x000164000c1e1520 */
.L_x_75:
[----:B------:R-:W-:Y:S05]  /*3f50*/  BSYNC B1 ;  /* 0x0000000000017941 */ /* 0x000fea0003800000 */
.L_x_74:
[----:B-----5:R-:W-:Y:S01]  /*3f60*/  IMAD.U32 R14, R114, 0x10000, RZ ;  /* 0x00010000720e7824 */ /* 0x020fe200078e00ff */
[----:B------:R-:W-:Y:S01]  /*3f70*/  ISETP.GT.AND P2, PT, R4, 0x31, PT ;  /* 0x000000310400780c */ /* 0x000fe20003f44270 */
[----:B------:R-:W-:Y:S01]  /*3f80*/  @P0 IMAD.MOV.U32 R20, RZ, RZ, R104 ;  /* 0x000000ffff140224 */ /* 0x000fe200078e0068 */
[----:B------:R-:W-:Y:S01]  /*3f90*/  BSSY B1, `(.L_x_76) ;  /* 0x0000009000017945 */ /* 0x000fe20003800000 */
[----:B------:R-:W-:Y:S01]  /*3fa0*/  FMUL R19, R14, R89 ;  /* 0x000000590e137220 */ /* 0x000fe20000400000 */
[----:B------:R-:W-:-:S03]  /*3fb0*/  @P0 IMAD.MOV.U32 R21, RZ, RZ, R105 ;  /* 0x000000ffff150224 */ /* 0x000fc600078e0069 */
[----:B------:R-:W-:-:S05]  /*3fc0*/  FFMA R19, R80, R88, R19 ;  /* 0x0000005850137223 */ /* 0x000fca0000000013 */
[----:B------:R-:W-:-:S05]  /*3fd0*/  F2FP.BF16.F32.PACK_AB R19, RZ, R19 ;  /* 0x00000013ff13723e */ /* 0x000fca00000010ff */
[----:B------:R0:W-:Y:S01]  /*3fe0*/  @P0 STG.E.U16 desc[UR36][R20.64+0x60], R19 ;  /* 0x0000601314000986 */ /* 0x0001e2000c101524 */
[----:B------:R-:W-:-:S13]  /*3ff0*/  ISETP.GT.AND P0, PT, R3, RZ, P2 ;  /* 0x000000ff0300720c */ /* 0x000fda0001704270 */
[----:B0-----:R-:W-:Y:S05]  /*4000*/  @!P0 BRA `(.L_x_77) ;  /* 0x0000000000048947 */ /* 0x001fea0003800000 */
[----:B------:R0:W5:Y:S02]  /*4010*/  LDG.E.LTC128B.U16 R114, desc[UR36][R6.64+0x62] ;  /* 0x0000622406727981 */ /* 0x000164000c1e1520 */
.L_x_77:
[----:B------:R-:W-:Y:S05]  /*4020*/  BSYNC B1 ;  /* 0x0000000000017941 */ /* 0x000fea0003800000 */
.L_x_76:
        /* <DEDUP_REMOVED lines=11> */
.L_x_79:
[----:B------:R-:W-:Y:S05]  /*40e0*/  BSYNC B1 ;  /* 0x0000000000017941 */ /* 0x000fea0003800000 */
.L_x_78:
        /* <DEDUP_REMOVED lines=9> */
.L_x_81:
[----:B------:R-:W-:Y:S05]  /*4180*/  BSYNC B1 ;  /* 0x0000000000017941 */ /* 0x000fea0003800000 */
.L_x_80:
        /* <DEDUP_REMOVED lines=10> */
.L_x_83:
[----:B------:R-:W-:Y:S05]  /*4230*/  BSYNC B1 ;  /* 0x0000000000017941 */ /* 0x000fea0003800000 */
.L_x_82:
        /* <DEDUP_REMOVED lines=8> */
[----:B------:R-:W-:-:S05]  /*42c0*/  IADD3 R20, P0, R15, R110, RZ ;  /* 0x0000006e0f147210 */ /* 0x000fca0007f1e0ff */
[----:B------:R-:W-:Y:S01]  /*42d0*/  IMAD.X R21, R5, 0x1, R111, P0 ;  /* 0x0000000105157824 */ /* 0x000fe200000e066f */
[----:B------:R-:W-:-:S05]  /*42e0*/  IADD3 R64, P0, R15, R110, RZ ;  /* 0x0000006e0f407210 */ /* 0x000fca0007f1e0ff */
[----:B------:R-:W-:Y:S01]  /*42f0*/  IMAD.X R65, R5, 0x1, R111, P0 ;  /* 0x0000000105417824 */ /* 0x000fe200000e066f */
[----:B------:R-:W-:-:S05]  /*4300*/  IADD3 R14, P0, R15, R104, RZ ;  /* 0x000000680f0e7210 */ /* 0x000fca0007f1e0ff */
[----:B------:R-:W-:Y:S01]  /*4310*/  IMAD.X R15, R5, 0x1, R105, P0 ;  /* 0x00000001050f7824 */ /* 0x000fe200000e0669 */
[----:B------:R-:W-:-:S04]  /*4320*/  ISETP.GT.AND P0, PT, R4, 0x39, PT ;  /* 0x000000390400780c */ /* 0x000fc80003f04270 */
[----:B------:R-:W-:-:S13]  /*4330*/  ISETP.GT.AND P4, PT, R3, RZ, P0 ;  /* 0x000000ff0300720c */ /* 0x000fda0000784270 */
[----:B0-----:R-:W-:Y:S05]  /*4340*/  @!P4 BRA `(.L_x_85) ;  /* 0x000000000004c947 */ /* 0x001fea0003800000 */
[----:B------:R0:W5:Y:S02]  /*4350*/  LDG.E.LTC128B.U16 R114, desc[UR36][R6.64+0x72] ;  /* 0x0000722406727981 */ /* 0x000164000c1e1520 */
.L_x_85:
[----:B------:R-:W-:Y:S05]  /*4360*/  BSYNC B1 ;  /* 0x0000000000017941 */ /* 0x000fea0003800000 */
.L_x_84:
        /* <DEDUP_REMOVED lines=9> */
.L_x_87:
[----:B------:R-:W-:Y:S05]  /*4400*/  BSYNC B1 ;  /* 0x0000000000017941 */ /* 0x000fea0003800000 */
.L_x_86:
        /* <DEDUP_REMOVED lines=9> */
.L_x_89:
[----:B------:R-:W-:Y:S05]  /*44a0*/  BSYNC B1 ;  /* 0x0000000000017941 */ /* 0x000fea0003800000 */
.L_x_88:
[----:B-----5:R-:W-:-:S04]  /*44b0*/  IMAD.U32 R4, R114, 0x10000, RZ ;  /* 0x0001000072047824 */ /* 0x020fc800078e00ff */
[----:B------:R-:W-:-:S04]  /*44c0*/  FMUL R4, R4, R89 ;  /* 0x0000005904047220 */ /* 0x000fc80000400000 */
[----:B------:R-:W-:-:S05]  /*44d0*/  FFMA R4, R87, R88, R4 ;  /* 0x0000005857047223 */ /* 0x000fca0000000004 */
[----:B------:R-:W-:-:S04]  /*44e0*/  F2FP.BF16.F32.PACK_AB R4, RZ, R4 ;  /* 0x00000004ff04723e */ /* 0x000fc800000010ff */
[----:B-1-34-:R-:W-:-:S05]  /*44f0*/  PRMT R6, R4, 0x7610, R6 ;  /* 0x0000761004067816 */ /* 0x01afca0000000006 */
[----:B------:R1:W-:Y:S01]  /*4500*/  @P4 STG.E.U16 desc[UR36][R58.64+0x72], R6 ;  /* 0x000072063a004986 */ /* 0x0003e2000c101524 */
[----:B------:R-:W-:-:S13]  /*4510*/  ISETP.GT.AND P4, PT, R3, 0x80, P6 ;  /* 0x000000800300780c */ /* 0x000fda0003784270 */
[----:B------:R-:W3:Y:S01]  /*4520*/  @P4 LDG.E.LTC128B.U16 R114, desc[UR36][R62.64] ;  /* 0x000000243e724981 */ /* 0x000ee2000c1e1520 */
[----:B------:R-:W-:Y:S01]  /*4530*/  BSSY B1, `(.L_x_90) ;  /* 0x000000a000017945 */ /* 0x000fe20003800000 */
[----:B---3--:R-:W-:-:S04]  /*4540*/  IMAD.U32 R4, R114, 0x10000, RZ ;  /* 0x0001000072047824 */ /* 0x008fc800078e00ff */
[----:B------:R-:W-:-:S04]  /*4550*/  FMUL R5, R4, R89 ;  /* 0x0000005904057220 */ /* 0x000fc80000400000 */
[----:B------:R-:W-:-:S05]  /*4560*/  FFMA R5, R24, R88, R5 ;  /* 0x0000005818057223 */ /* 0x000fca0000000005 */
[----:B------:R-:W-:-:S05]  /*4570*/  F2FP.BF16.F32.PACK_AB R5, RZ, R5 ;  /* 0x00000005ff05723e */ /* 0x000fca00000010ff */
[----:B------:R1:W-:Y:S01]  /*4580*/  @P4 STG.E.U16 desc[UR36][R14.64], R5 ;  /* 0x000000050e004986 */ /* 0x0003e2000c101524 */
[----:B------:R-:W-:-:S04]  /*4590*/  ISETP.NE.AND P4, PT, R117, RZ, PT ;  /* 0x000000ff7500720c */ /* 0x000fc80003f85270 */
[----:B------:R-:W-:-:S13]  /*45a0*/  ISETP.GT.AND P4, PT, R3, 0x80, P4 ;  /* 0x000000800300780c */ /* 0x000fda0002784270 */
[----:B-1----:R-:W-:Y:S05]  /*45b0*/  @!P4 BRA `(.L_x_91) ;  /* 0x000000000004c947 */ /* 0x002fea0003800000 */
[----:B------:R1:W5:Y:S02]  /*45c0*/  LDG.E.LTC128B.U16 R114, desc[UR36][R60.64+0x2] ;  /* 0x000002243c727981 */ /* 0x000364000c1e1520 */
.L_x_91:
[----:B------:R-:W-:Y:S05]  /*45d0*/  BSYNC B1 ;  /* 0x0000000000017941 */ /* 0x000fea0003800000 */
.L_x_90:
[----:B-----5:R-:W-:Y:S01]  /*45e0*/  IMAD.U32 R4, R114, 0x10000, RZ ;  /* 0x0001000072047824 */ /* 0x020fe200078e00ff */
[----:B------:R-:W-:Y:S01]  /*45f0*/  ISETP.GT.AND P6, PT, R3, 0x88, P6 ;  /* 0x000000880300780c */ /* 0x000fe200037c4270 */
[----:B------:R-:W-:Y:S01]  /*4600*/  @P4 IMAD.MOV.U32 R5, RZ, RZ, R15 ;  /* 0x000000ffff054224 */ /* 0x000fe200078e000f */
[----:B------:R-:W-:Y:S01]  /*4610*/  BSSY B1, `(.L_x_92) ;  /* 0x0000009000017945 */ /* 0x000fe20003800000 */
[----:B------:R-:W-:-:S04]  /*4620*/  FMUL R4, R4, R89 ;  /* 0x0000005904047220 */ /* 0x000fc80000400000 */
[----:B------:R-:W-:-:S05]  /*4630*/  FFMA R4, R25, R88, R4 ;  /* 0x0000005819047223 */ /* 0x000fca0000000004 */
[----:B------:R-:W-:-:S04]  /*4640*/  F2FP.BF16.F32.PACK_AB R4, RZ, R4 ;  /* 0x00000004ff04723e */ /* 0x000fc800000010ff */
[----:B------:R-:W-:Y:S01]  /*4650*/  PRMT R6, R4, 0x7610, R6 ;  /* 0x0000761004067816 */ /* 0x000fe20000000006 */
[----:B------:R-:W-:-:S05]  /*4660*/  @P4 IMAD.MOV.U32 R4, RZ, RZ, R14 ;  /* 0x000000ffff044224 */ /* 0x000fca00078e000e */
[----:B------:R3:W-:Y:S01]  /*4670*/  @P4 STG.E.U16 desc[UR36][R4.64+0x2], R6 ;  /* 0x0000020604004986 */ /* 0x0007e2000c101524 */
[----:B------:R-:W-:Y:S05]  /*4680*/  @!P6 BRA `(.L_x_93) ;  /* 0x000000000004e947 */ /* 0x000fea0003800000 */
[----:B------:R4:W5:Y:S02]  /*4690*/  LDG.E.LTC128B.U16 R114, desc[UR36][R8.64] ;  /* 0x0000002408727981 */ /* 0x000964000c1e1520 */
.L_x_93:
[----:B------:R-:W-:Y:S05]  /*46a0*/  BSYNC B1 ;  /* 0x0000000000017941 */ /* 0x000fea0003800000 */
.L_x_92:
[----:B---3-5:R-:W-:Y:S01]  /*46b0*/  IMAD.U32 R4, R114, 0x10000, RZ ;  /* 0x0001000072047824 */ /* 0x028fe200078e00ff */
[----:B------:R-:W-:Y:S01]  /*46c0*/  ISETP.NE.AND P4, PT, R117, RZ, PT ;  /* 0x000000ff7500720c */ /* 0x000fe20003f85270 */
[----:B------:R-:W-:Y:S02]  /*46d0*/  BSSY B1, `(.L_x_94) ;  /* 0x0000008000017945 */ /* 0x000fe40003800000 */
[----:B------:R-:W-:Y:S01]  /*46e0*/  FMUL R5, R4, R89 ;  /* 0x0000005904057220 */ /* 0x000fe20000400000 */
[----:B------:R-:W-:-:S03]  /*46f0*/  ISETP.GT.AND P4, PT, R3, 0x88, P4 ;  /* 0x000000880300780c */ /* 0x000fc60002784270 */
[----:B------:R-:W-:-:S05]  /*4700*/  FFMA R5, R26, R88, R5 ;  /* 0x000000581a057223 */ /* 0x000fca0000000005 */
[----:B------:R-:W-:-:S05]  /*4710*/  F2FP.BF16.F32.PACK_AB R5, RZ, R5 ;  /* 0x00000005ff05723e */ /* 0x000fca00000010ff */
[----:B------:R3:W-:Y:S01]  /*4720*/  @P6 STG.E.U16 desc[UR36][R20.64], R5 ;  /* 0x0000000514006986 */ /* 0x0007e2000c101524 */
[----:B------:R-:W-:Y:S05]  /*4730*/  @!P4 BRA `(.L_x_95) ;  /* 0x000000000004c947 */ /* 0x000fea0003800000 */
[----:B------:R0:W5:Y:S02]  /*4740*/  LDG.E.LTC128B.U16 R114, desc[UR36][R12.64+0x2] ;  /* 0x000002240c727981 */ /* 0x000164000c1e1520 */
.L_x_95:
[----:B------:R-:W-:Y:S05]  /*4750*/  BSYNC B1 ;  /* 0x0000000000017941 */ /* 0x000fea0003800000 */
.L_x_94:
[----:B-----5:R-:W-:Y:S01]  /*4760*/  IMAD.U32 R4, R114, 0x10000, RZ ;  /* 0x0001000072047824 */ /* 0x020fe200078e00ff */
[----:B------:R-:W-:Y:S01]  /*4770*/  ISETP.NE.AND P6, PT, R115, RZ, PT ;  /* 0x000000ff7300720c */ /* 0x000fe20003fc5270 */
[----:B------:R-:W-:Y:S02]  /*4780*/  BSSY B1, `(.L_x_96) ;  /* 0x0000008000017945 */ /* 0x000fe40003800000 */
[----:B------:R-:W-:-:S04]  /*4790*/  FMUL R4, R4, R89 ;  /* 0x0000005904047220 */ /* 0x000fc80000400000 */
[----:B------:R-:W-:-:S05]  /*47a0*/  FFMA R4, R27, R88, R4 ;  /* 0x000000581b047223 */ /* 0x000fca0000000004 */
[----:B------:R-:W-:-:S05]  /*47b0*/  F2FP.BF16.F32.PACK_AB R4, RZ, R4 ;  /* 0x00000004ff04723e */ /* 0x000fca00000010ff */
[----:B------:R0:W-:Y:S01]  /*47c0*/  @P4 STG.E.U16 desc[UR36][R64.64+0x2], R4 ;  /* 0x0000020440004986 */ /* 0x0001e2000c101524 */
[----:B------:R-:W-:-:S13]  /*47d0*/  ISETP.GT.AND P4, PT, R3, 0x80, P6 ;  /* 0x000000800300780c */ /* 0x000fda0003784270 */
[----:B0-----:R-:W-:Y:S05]  /*47e0*/  @!P4 BRA `(.L_x_97) ;  /* 0x000000000004c947 */ /* 0x001fea0003800000 */
[----:B------:R0:W5:Y:S02]  /*47f0*/  LDG.E.LTC128B.U16 R114, desc[UR36][R60.64+0x10] ;  /* 0x000010243c727981 */ /* 0x000164000c1e1520 */
.L_x_97:
[----:B------:R-:W-:Y:S05]  /*4800*/  BSYNC B1 ;  /* 0x0000000000017941 */ /* 0x000fea0003800000 */
.L_x_96:
[----:B-----5:R-:W-:Y:S01]  /*4810*/  IMAD.U32 R4, R114, 0x10000, RZ ;  /* 0x0001000072047824 */ /* 0x020fe200078e00ff */
[----:B------:R-:W-:Y:S01]  /*4820*/  ISETP.NE.AND P6, PT, R118, RZ, PT ;  /* 0x000000ff7600720c */ /* 0x000fe20003fc5270 */
[----:B------:R-:W-:Y:S02]  /*4830*/  BSSY B1, `(.L_x_98) ;  /* 0x000000b000017945 */ /* 0x000fe40003800000 */
[----:B---3--:R-:W-:Y:S01]  /*4840*/  FMUL R5, R4, R89 ;  /* 0x0000005904057220 */ /* 0x008fe20000400000 */
[----:B------:R-:W-:-:S03]  /*4850*/  @P4 IMAD.MOV.U32 R4, RZ, RZ, R14 ;  /* 0x000000ffff044224 */ /* 0x000fc600078e000e */
[----:B------:R-:W-:-:S05]  /*4860*/  FFMA R5, R28, R88, R5 ;  /* 0x000000581c057223 */ /* 0x000fca0000000005 */
[----:B------:R-:W-:-:S04]  /*4870*/  F2FP.BF16.F32.PACK_AB R5, RZ, R5 ;  /* 0x00000005ff05723e */ /* 0x000fc800000010ff */
[----:B------:R-:W-:Y:S01]  /*4880*/  PRMT R6, R5, 0x7610, R6 ;  /* 0x0000761005067816 */ /* 0x000fe20000000006 */
[----:B------:R-:W-:-:S05]  /*4890*/  @P4 IMAD.MOV.U32 R5, RZ, RZ, R15 ;  /* 0x000000ffff054224 */ /* 0x000fca00078e000f */
[----:B------:R3:W-:Y:S01]  /*48a0*/  @P4 STG.E.U16 desc[UR36][R4.64+0x10], R6 ;  /* 0x0000100604004986 */ /* 0x0007e2000c101524 */
[----:B------:R-:W-:-:S13]  /*48b0*/  ISETP.GT.AND P4, PT, R3, 0x80, P6 ;  /* 0x000000800300780c */ /* 0x000fda0003784270 */
[----:B---3--:R-:W-:Y:S05]  /*48c0*/  @!P4 BRA `(.L_x_99) ;  /* 0x000000000004c947 */ /* 0x008fea0003800000 */
[----:B------:R3:W5:Y:S02]  /*48d0*/  LDG.E.LTC128B.U16 R114, desc[UR36][R60.64+0x12] ;  /* 0x000012243c727981 */ /* 0x000764000c1e1520 */
.L_x_99:
[----:B------:R-:W-:Y:S05]  /*48e0*/  BSYNC B1 ;  /* 0x0000000000017941 */ /* 0x000fea0003800000 */
.L_x_98:
[----:B-----5:R-:W-:Y:S01]  /*48f0*/  IMAD.U32 R4, R114, 0x10000, RZ ;  /* 0x0001000072047824 */ /* 0x020fe200078e00ff */
[----:B------:R-:W-:Y:S01]  /*4900*/  BSSY B1, `(.L_x_100) ;  /* 0x000000c000017945 */ /* 0x000fe20003800000 */
[----:B------:R-:W-:Y:S02]  /*4910*/  @P4 IMAD.MOV.U32 R5, RZ, RZ, R15 ;  /* 0x000000ffff054224 */ /* 0x000fe400078e000f */
[----:B------:R-:W-:-:S04]  /*4920*/  FMUL R4, R4, R89 ;  /* 0x0000005904047220 */ /* 0x000fc80000400000 */
[----:B------:R-:W-:-:S05]  /*4930*/  FFMA R4, R29, R88, R4 ;  /* 0x000000581d047223 */ /* 0x000fca0000000004 */
[----:B------:R-:W-:-:S04]  /*4940*/  F2FP.BF16.F32.PACK_AB R4, RZ, R4 ;  /* 0x00000004ff04723e */ /* 0x000fc800000010ff */
[----:B------:R-:W-:Y:S01]  /*4950*/  PRMT R6, R4, 0x7610, R6 ;  /* 0x0000761004067816 */ /* 0x000fe20000000006 */
[----:B------:R-:W-:-:S05]  /*4960*/  @P4 IMAD.MOV.U32 R4, RZ, RZ, R14 ;  /* 0x000000ffff044224 */ /* 0x000fca00078e000e */
[----:B------:R0:W-:Y:S01]  /*4970*/  @P4 STG.E.U16 desc[UR36][R4.64+0x12], R6 ;  /* 0x0000120604004986 */ /* 0x0001e2000c101524 */
[----:B------:R-:W-:-:S04]  /*4980*/  ISETP.NE.AND P4, PT, R115, RZ, PT ;  /* 0x000000ff7300720c */ /* 0x000fc80003f85270 */
[----:B------:R-:W-:-:S13]  /*4990*/  ISETP.GT.AND P4, PT, R3, 0x88, P4 ;  /* 0x000000880300780c */ /* 0x000fda0002784270 */
[----:B0-----:R-:W-:Y:S05]  /*49a0*/  @!P4 BRA `(.L_x_101) ;  /* 0x000000000004c947 */ /* 0x001fea0003800000 */
[----:B------:R0:W5:Y:S02]  /*49b0*/  LDG.E.LTC128B.U16 R114, desc[UR36][R12.64+0x10] ;  /* 0x000010240c727981 */ /* 0x000164000c1e1520 */
.L_x_101:
[----:B------:R-:W-:Y:S05]  /*49c0*/  BSYNC B1 ;  /* 0x0000000000017941 */ /* 0x000fea0003800000 */
.L_x_100:
        /* <DEDUP_REMOVED lines=9> */
.L_x_103:
[----:B------:R-:W-:Y:S05]  /*4a60*/  BSYNC B1 ;  /* 0x0000000000017941 */ /* 0x000fea0003800000 */
.L_x_102:
[----:B-----5:R-:W-:Y:S01]  /*4a70*/  IMAD.U32 R4, R114, 0x10000, RZ ;  /* 0x0001000072047824 */ /* 0x020fe200078e00ff */
[----:B------:R-:W-:Y:S01]  /*4a80*/  ISETP.NE.AND P6, PT, R119, RZ, PT ;  /* 0x000000ff7700720c */ /* 0x000fe20003fc5270 */
        /* <DEDUP_REMOVED lines=8> */
[----:B------:R-:W-:-:S13]  /*4b10*/  ISETP.GT.AND P4, PT, R3, 0x80, P6 ;  /* 0x000000800300780c */ /* 0x000fda0003784270 */
[----:B0-----:R-:W-:Y:S05]  /*4b20*/  @!P4 BRA `(.L_x_105) ;  /* 0x000000000004c947 */ /* 0x001fea0003800000 */
[----:B------:R0:W5:Y:S02]  /*4b30*/  LDG.E.LTC128B.U16 R114, desc[UR36][R60.64+0x20] ;  /* 0x000020243c727981 */ /* 0x000164000c1e1520 */
.L_x_105:
[----:B------:R-:W-:Y:S05]  /*4b40*/  BSYNC B1 ;  /* 0x0000000000017941 */ /* 0x000fea0003800000 */
.L_x_104:
[----:B-----5:R-:W-:Y:S01]  /*4b50*/  IMAD.U32 R4, R114, 0x10000, RZ ;  /* 0x0001000072047824 */ /* 0x020fe200078e00ff */
[----:B------:R-:W-:Y:S01]  /*4b60*/  ISETP.NE.AND P6, PT, R101, RZ, PT ;  /* 0x000000ff6500720c */ /* 0x000fe20003fc5270 */
[----:B------:R-:W-:Y:S02]  /*4b70*/  BSSY B1, `(.L_x_106) ;  /* 0x000000b000017945 */ /* 0x000fe40003800000 */
[----:B------:R-:W-:Y:S01]  /*4b80*/  FMUL R5, R4, R89 ;  /* 0x0000005904057220 */ /* 0x000fe20000400000 */
[----:B------:R-:W-:-:S03]  /*4b90*/  @P4 IMAD.MOV.U32 R4, RZ, RZ, R14 ;  /* 0x000000ffff044224 */ /* 0x000fc600078e000e */
        /* <DEDUP_REMOVED lines=8> */
.L_x_107:
[----:B------:R-:W-:Y:S05]  /*4c20*/  BSYNC B1 ;  /* 0x0000000000017941 */ /* 0x000fea0003800000 */
.L_x_106:
        /* <DEDUP_REMOVED lines=13> */
.L_x_109:
[----:B------:R-:W-:Y:S05]  /*4d00*/  BSYNC B1 ;  /* 0x0000000000017941 */ /* 0x000fea0003800000 */
.L_x_108:
[----:B-----5:R-:W-:Y:S01]  /*4d10*/  IMAD.U32 R4, R114, 0x10000, RZ ;  /* 0x0001000072047824 */ /* 0x020fe200078e00ff */
[----:B------:R-:W-:Y:S03]  /*4d20*/  BSSY B1, `(.L_x_110) ;  /* 0x000000b000017945 */ /* 0x000fe60003800000 */
        /* <DEDUP_REMOVED lines=10> */
.L_x_111:
[----:B------:R-:W-:Y:S05]  /*4dd0*/  BSYNC B1 ;  /* 0x0000000000017941 */ /* 0x000fea0003800000 */
.L_x_110:
        /* <DEDUP_REMOVED lines=13> */
.L_x_113:
[----:B------:R-:W-:Y:S05]  /*4eb0*/  BSYNC B1 ;  /* 0x0000000000017941 */ /* 0x000fea0003800000 */
.L_x_112:
        /* <DEDUP_REMOVED lines=13> */
.L_x_115:
[----:B------:R-:W-:Y:S05]  /*4f90*/  BSYNC B1 ;  /* 0x0000000000017941 */ /* 0x000fea0003800000 */
.L_x_114:
        /* <DEDUP_REMOVED lines=13> */
.L_x_117:
[----:B------:R-:W-:Y:S05]  /*5070*/  BSYNC B1 ;  /* 0x0000000000017941 */ /* 0x000fea0003800000 */
.L_x_116:
        /* <DEDUP_REMOVED lines=12> */
.L_x_119:
[----:B------:R-:W-:Y:S05]  /*5140*/  BSYNC B1 ;  /* 0x0000000000017941 */ /* 0x000fea0003800000 */
.L_x_118:
        /* <DEDUP_REMOVED lines=13> */
.L_x_121:
[----:B------:R-:W-:Y:S05]  /*5220*/  BSYNC B1 ;  /* 0x0000000000017941 */ /* 0x000fea0003800000 */
.L_x_120:
        /* <DEDUP_REMOVED lines=13> */
.L_x_123:
[----:B------:R-:W-:Y:S05]  /*5300*/  BSYNC B1 ;  /* 0x0000000000017941 */ /* 0x000fea0003800000 */
.L_x_122:
        /* <DEDUP_REMOVED lines=13> */
.L_x_125:
[----:B------:R-:W-:Y:S05]  /*53e0*/  BSYNC B1 ;  /* 0x0000000000017941 */ /* 0x000fea0003800000 */
.L_x_124:
        /* <DEDUP_REMOVED lines=12> */
.L_x_127:
[----:B------:R-:W-:Y:S05]  /*54b0*/  BSYNC B1 ;  /* 0x0000000000017941 */ /* 0x000fea0003800000 */
.L_x_126:
        /* <DEDUP_REMOVED lines=13> */
.L_x_129:
[----:B------:R-:W-:Y:S05]  /*5590*/  BSYNC B1 ;  /* 0x0000000000017941 */ /* 0x000fea0003800000 */
.L_x_128:
        /* <DEDUP_REMOVED lines=12> */
.L_x_131:
[----:B------:R-:W-:Y:S05]  /*5660*/  BSYNC B1 ;  /* 0x0000000000017941 */ /* 0x000fea0003800000 */
.L_x_130:
        /* <DEDUP_REMOVED lines=12> */
.L_x_133:
[----:B------:R-:W-:Y:S05]  /*5730*/  BSYNC B1 ;  /* 0x0000000000017941 */ /* 0x000fea0003800000 */
.L_x_132:
[----:B-----5:R-:W-:Y:S01]  /*5740*/  IMAD.U32 R4, R114, 0x10000, RZ ;  /* 0x0001000072047824 */ /* 0x020fe200078e00ff */
[----:B------:R-:W-:Y:S01]  /*5750*/  ISETP.GT.AND P5, PT, R3, 0x88, P5 ;  /* 0x000000880300780c */ /* 0x000fe20002fa4270 */
        /* <DEDUP_REMOVED lines=8> */
[----:B------:R-:W-:Y:S05]  /*57e0*/  @!P5 BRA `(.L_x_135) ;  /* 0x000000000004d947 */ /* 0x000fea0003800000 */
[----:B------:R0:W5:Y:S02]  /*57f0*/  LDG.E.LTC128B.U16 R114, desc[UR36][R12.64+0x52] ;  /* 0x000052240c727981 */ /* 0x000164000c1e1520 */
.L_x_135:
[----:B------:R-:W-:Y:S05]  /*5800*/  BSYNC B1 ;  /* 0x0000000000017941 */ /* 0x000fea0003800000 */
.L_x_134:
[----:B0----5:R-:W-:Y:S01]  /*5810*/  IMAD.U32 R4, R114, 0x10000, RZ ;  /* 0x0001000072047824 */ /* 0x021fe200078e00ff */
        /* <DEDUP_REMOVED lines=11> */
.L_x_137:
[----:B------:R-:W-:Y:S05]  /*58d0*/  BSYNC B1 ;  /* 0x0000000000017941 */ /* 0x000fea0003800000 */
.L_x_136:
[----:B0----5:R-:W-:Y:S01]  /*58e0*/  IMAD.U32 R4, R114, 0x10000, RZ ;  /* 0x0001000072047824 */ /* 0x021fe200078e00ff */
        /* <DEDUP_REMOVED lines=11> */
.L_x_139:
[----:B------:R-:W-:Y:S05]  /*59a0*/  BSYNC B1 ;  /* 0x0000000000017941 */ /* 0x000fea0003800000 */
.L_x_138:
        /* <DEDUP_REMOVED lines=12> */
.L_x_141:
[----:B------:R-:W-:Y:S05]  /*5a70*/  BSYNC B1 ;  /* 0x0000000000017941 */ /* 0x000fea0003800000 */
.L_x_140:
        /* <DEDUP_REMOVED lines=12> */
.L_x_143:
[----:B------:R-:W-:Y:S05]  /*5b40*/  BSYNC B1 ;  /* 0x0000000000017941 */ /* 0x000fea0003800000 */
.L_x_142:
        /* <DEDUP_REMOVED lines=12> */
.L_x_145:
[----:B------:R-:W-:Y:S05]  /*5c10*/  BSYNC B1 ;  /* 0x0000000000017941 */ /* 0x000fea0003800000 */
.L_x_144:
        /* <DEDUP_REMOVED lines=12> */
.L_x_147:
[----:B------:R-:W-:Y:S05]  /*5ce0*/  BSYNC B1 ;  /* 0x0000000000017941 */ /* 0x000fea0003800000 */
.L_x_146:
        /* <DEDUP_REMOVED lines=9> */
.L_x_149:
[----:B------:R-:W-:Y:S05]  /*5d80*/  BSYNC B1 ;  /* 0x0000000000017941 */ /* 0x000fea0003800000 */
.L_x_148:
        /* <DEDUP_REMOVED lines=12> */
.L_x_151:
[----:B------:R-:W-:Y:S05]  /*5e50*/  BSYNC B1 ;  /* 0x0000000000017941 */ /* 0x000fea0003800000 */
.L_x_150:
[----:B------:R-:W-:Y:S05]  /*5e60*/  @!P0 BRA `(.L_x_152) ;  /* 0x0000001400848947 */ /* 0x000fea0003800000 */
[----:B-----5:R-:W-:-:S04]  /*5e70*/  IMAD.U32 R114, R114, 0x10000, RZ ;  /* 0x0001000072727824 */ /* 0x020fc800078e00ff */
[----:B------:R-:W-:-:S04]  /*5e80*/  FMUL R114, R114, R89 ;  /* 0x0000005972727220 */ /* 0x000fc80000400000 */
[----:B------:R-:W-:-:S05]  /*5e90*/  FFMA R114, R55, R88, R114 ;  /* 0x0000005837727223 */ /* 0x000fca0000000072 */
[----:B------:R-:W-:-:S05]  /*5ea0*/  F2FP.BF16.F32.PACK_AB R114, RZ, R114 ;  /* 0x00000072ff72723e */ /* 0x000fca00000010ff */
[----:B------:R0:W-:Y:S01]  /*5eb0*/  STG.E.U16 desc[UR36][R10.64+0x72], R114 ;  /* 0x000072720a007986 */ /* 0x0001e2000c101524 */
[----:B------:R-:W-:Y:S05]  /*5ec0*/  BRA `(.L_x_152) ;  /* 0x00000014006c7947 */ /* 0x000fea0003800000 */
.L_x_29:
[----:B------:R-:W-:Y:S01]  /*5ed0*/  ULDC.64 UR4, c[0x0][0x5c0] ;  /* 0x0001700000047ab9 */ /* 0x000fe20000000a00 */
[-C--:B------:R-:W-:Y:S01]  /*5ee0*/  FMUL R56, R56, R88.reuse ;  /* 0x0000005838387220 */ /* 0x080fe20000400000 */
[----:B------:R-:W-:Y:S01]  /*5ef0*/  LEA R10, P1, R112, UR4, 0x1 ;  /* 0x00000004700a7c11 */ /* 0x000fe2000f8208ff */
[----:B------:R-:W-:Y:S01]  /*5f00*/  IMAD.SHL.U32 R7, R94, 0x2, RZ ;  /* 0x000000025e077824 */ /* 0x000fe200078e00ff */
[----:B------:R-:W-:Y:S01]  /*5f10*/  ISETP.GT.AND P3, PT, R4, 0x1, PT ;  /* 0x000000010400780c */ /* 0x000fe20003f64270 */
[----:B------:R-:W-:Y:S01]  /*5f20*/  FMUL R57, R57, R88 ;  /* 0x0000005839397220 */ /* 0x000fe20000400000 */
[----:B------:R-:W-:Y:S01]  /*5f30*/  F2FP.BF16.F32.PACK_AB R56, RZ, R56 ;  /* 0x00000038ff38723e */ /* 0x000fe200000010ff */
[-C--:B------:R-:W-:Y:S01]  /*5f40*/  FMUL R58, R58, R88.reuse ;  /* 0x000000583a3a7220 */ /* 0x080fe20000400000 */
[----:B------:R-:W-:Y:S01]  /*5f50*/  LEA.HI.X R11, R112, UR5, R105, 0x1, P1 ;  /* 0x00000005700b7c11 */ /* 0x000fe200088f0c69 */
[-C--:B------:R-:W-:Y:S01]  /*5f60*/  FMUL R59, R59, R88.reuse ;  /* 0x000000583b3b7220 */ /* 0x080fe20000400000 */
[----:B------:R-:W-:Y:S01]  /*5f70*/  ISETP.GT.AND P1, PT, R3, RZ, P3 ;  /* 0x000000ff0300720c */ /* 0x000fe20001f24270 */
[----:B------:R-:W-:Y:S01]  /*5f80*/  IMAD.SHL.U32 R19, R95, 0x2, RZ ;  /* 0x000000025f137824 */ /* 0x000fe200078e00ff */
[----:B------:R-:W-:Y:S01]  /*5f90*/  ISETP.GT.AND P2, PT, R3, 0x8, P6 ;  /* 0x000000080300780c */ /* 0x000fe20003744270 */
[----:B------:R-:W-:Y:S01]  /*5fa0*/  @P0 STG.E.U16 desc[UR36][R10.64], R56 ;  /* 0x000000380a000986 */ /* 0x000fe2000c101524 */
[----:B------:R-:W-:Y:S01]  /*5fb0*/  SHF.L.U64.HI R5, R94, 0x1, R93 ;  /* 0x000000015e057819 */ /* 0x000fe2000001025d */
[----:B------:R-:W-:Y:S01]  /*5fc0*/  FMUL R60, R60, R88 ;  /* 0x000000583c3c7220 */ /* 0x000fe20000400000 */
[----:B------:R-:W-:Y:S01]  /*5fd0*/  IADD3 R8, P0, R7, R10, RZ ;  /* 0x0000000a07087210 */ /* 0x000fe20007f1e0ff */
[-C--:B------:R-:W-:Y:S01]  /*5fe0*/  FMUL R61, R61, R88.reuse ;  /* 0x000000583d3d7220 */ /* 0x080fe20000400000 */
[----:B------:R-:W-:Y:S01]  /*5ff0*/  F2FP.BF16.F32.PACK_AB R57, RZ, R57 ;  /* 0x00000039ff39723e */ /* 0x000fe200000010ff */
[----:B------:R-:W-:Y:S01]  /*6000*/  FMUL R63, R63, R88 ;  /* 0x000000583f3f7220 */ /* 0x000fe20000400000 */
[----:B------:R-:W-:Y:S01]  /*6010*/  F2FP.BF16.F32.PACK_AB R58, RZ, R58 ;  /* 0x0000003aff3a723e */ /* 0x000fe200000010ff */
[----:B------:R-:W-:Y:S01]  /*6020*/  IMAD.X R9, R5, 0x1, R11, P0 ;  /* 0x0000000105097824 */ /* 0x000fe200000e060b */
[----:B------:R-:W-:Y:S01]  /*6030*/  ISETP.GT.AND P0, PT, R3, 0x8, P3 ;  /* 0x000000080300780c */ /* 0x000fe20001f04270 */
[----:B------:R-:W-:Y:S01]  /*6040*/  @P1 STG.E.U16 desc[UR36][R10.64+0x2], R57 ;  /* 0x000002390a001986 */ /* 0x000fe2000c101524 */
[----:B------:R-:W-:Y:S01]  /*6050*/  F2FP.BF16.F32.PACK_AB R59, RZ, R59 ;  /* 0x0000003bff3b723e */ /* 0x000fe200000010ff */
[----:B------:R-:W-:Y:S01]  /*6060*/  FMUL R62, R62, R88 ;  /* 0x000000583e3e7220 */ /* 0x000fe20000400000 */
[----:B------:R-:W-:Y:S01]  /*6070*/  SHF.L.U64.HI R13, R95, 0x1, R92 ;  /* 0x000000015f0d7819 */ /* 0x000fe2000001025c */
[----:B------:R-:W-:Y:S01]  /*6080*/  @P2 STG.E.U16 desc[UR36][R8.64], R58 ;  /* 0x0000003a08002986 */ /* 0x000fe2000c101524 */
[----:B------:R-:W-:Y:S01]  /*6090*/  IADD3 R6, P1, P2, R19, R10, R7 ;  /* 0x0000000a13067210 */ /* 0x000fe20007a3e007 */
[-C--:B------:R-:W-:Y:S01]  /*60a0*/  FMUL R64, R64, R88.reuse ;  /* 0x0000005840407220 */ /* 0x080fe20000400000 */
[C---:B------:R-:W-:Y:S01]  /*60b0*/  ISETP.GT.AND P4, PT, R4.reuse, 0x8, PT ;  /* 0x000000080400780c */ /* 0x040fe20003f84270 */
[-C--:B------:R-:W-:Y:S01]  /*60c0*/  FMUL R65, R65, R88.reuse ;  /* 0x0000005841417220 */ /* 0x080fe20000400000 */
[----:B------:R-:W-:Y:S01]  /*60d0*/  ISETP.GT.AND P3, PT, R4, 0x9, PT ;  /* 0x000000090400780c */ /* 0x000fe20003f64270 */
[-C--:B------:R-:W-:Y:S01]  /*60e0*/  FMUL R66, R66, R88.reuse ;  /* 0x0000005842427220 */ /* 0x080fe20000400000 */
[----:B------:R-:W-:Y:S01]  /*60f0*/  IADD3.X R7, R13, R11, R5, P1, P2 ;  /* 0x0000000b0d077210 */ /* 0x000fe20000fe4405 */
[----:B------:R-:W-:Y:S01]  /*6100*/  @P0 STG.E.U16 desc[UR36][R8.64+0x2], R59 ;  /* 0x0000023b08000986 */ /* 0x000fe2000c101524 */
[----:B------:R-:W-:Y:S01]  /*6110*/  ISETP.GT.AND P1, PT, R3, RZ, P4 ;  /* 0x000000ff0300720c */ /* 0x000fe20002724270 */
[-C--:B------:R-:W-:Y:S01]  /*6120*/  FMUL R67, R67, R88.reuse ;  /* 0x0000005843437220 */ /* 0x080fe20000400000 */
[----:B------:R-:W-:Y:S01]  /*6130*/  ISETP.GT.AND P0, PT, R3, RZ, P3 ;  /* 0x000000ff0300720c */ /* 0x000fe20001f04270 */
[----:B------:R-:W-:Y:S01]  /*6140*/  FMUL R68, R68, R88 ;  /* 0x0000005844447220 */ /* 0x000fe20000400000 */
[----:B------:R-:W-:Y:S01]  /*6150*/  F2FP.BF16.F32.PACK_AB R60, RZ, R60 ;  /* 0x0000003cff3c723e */ /* 0x000fe200000010ff */
[-C--:B------:R-:W-:Y:S01]  /*6160*/  FMUL R69, R69, R88.reuse ;  /* 0x0000005845457220 */ /* 0x080fe20000400000 */
[----:B------:R-:W-:Y:S01]  /*6170*/  F2FP.BF16.F32.PACK_AB R61, RZ, R61 ;  /* 0x0000003dff3d723e */ /* 0x000fe200000010ff */
[-C--:B------:R-:W-:Y:S01]  /*6180*/  FMUL R70, R70, R88.reuse ;  /* 0x0000005846467220 */ /* 0x080fe20000400000 */
[----:B------:R-:W-:Y:S01]  /*6190*/  F2FP.BF16.F32.PACK_AB R63, RZ, R63 ;  /* 0x0000003fff3f723e */ /* 0x000fe200000010ff */
[----:B------:R-:W-:Y:S01]  /*61a0*/  FMUL R71, R71, R88 ;  /* 0x0000005847477220 */ /* 0x000fe20000400000 */
[----:B------:R-:W-:Y:S01]  /*61b0*/  F2FP.BF16.F32.PACK_AB R62, RZ, R62 ;  /* 0x0000003eff3e723e */ /* 0x000fe200000010ff */
[----:B------:R-:W-:Y:S01]  /*61c0*/  FMUL R72, R72, R88 ;  /* 0x0000005848487220 */ /* 0x000fe20000400000 */
[----:B------:R-:W-:Y:S01]  /*61d0*/  F2FP.BF16.F32.PACK_AB R64, RZ, R64 ;  /* 0x00000040ff40723e */ /* 0x000fe200000010ff */
[----:B------:R-:W-:Y:S01]  /*61e0*/  @P1 STG.E.U16 desc[UR36][R10.64+0x10], R60 ;  /* 0x0000103c0a001986 */ /* 0x000fe2000c101524 */
[----:B------:R-:W-:Y:S01]  /*61f0*/  ISETP.GT.AND P1, PT, R3, 0x8, P4 ;  /* 0x000000080300780c */ /* 0x000fe20002724270 */
[-C--:B------:R-:W-:Y:S01]  /*6200*/  FMUL R73, R73, R88.reuse ;  /* 0x0000005849497220 */ /* 0x080fe20000400000 */
[----:B------:R-:W-:Y:S01]  /*6210*/  ISETP.GT.AND P2, PT, R4, 0x11, PT ;  /* 0x000000110400780c */ /* 0x000fe20003f44270 */
[----:B------:R-:W-:Y:S01]  /*6220*/  @P0 STG.E.U16 desc[UR36][R10.64+0x12], R61 ;  /* 0x0000123d0a000986 */ /* 0x000fe2000c101524 */
[----:B------:R-:W-:Y:S01]  /*6230*/  ISETP.GT.AND P0, PT, R3, 0x8, P3 ;  /* 0x000000080300780c */ /* 0x000fe20001f04270 */
[-C--:B------:R-:W-:Y:S01]  /*6240*/  FMUL R74, R74, R88.reuse ;  /* 0x000000584a4a7220 */ /* 0x080fe20000400000 */
[----:B------:R-:W-:Y:S01]  /*6250*/  ISETP.GT.AND P3, PT, R4, 0x10, PT ;  /* 0x000000100400780c */ /* 0x000fe20003f64270 */
[-C--:B------:R-:W-:Y:S01]  /*6260*/  FMUL R75, R75, R88.reuse ;  /* 0x000000584b4b7220 */ /* 0x080fe20000400000 */
[----:B------:R-:W-:Y:S01]  /*6270*/  F2FP.BF16.F32.PACK_AB R65, RZ, R65 ;  /* 0x00000041ff41723e */ /* 0x000fe200000010ff */
[----:B------:R-:W-:Y:S01]  /*6280*/  FMUL R76, R76, R88 ;  /* 0x000000584c4c7220 */ /* 0x000fe20000400000 */
[----:B------:R-:W-:Y:S01]  /*6290*/  F2FP.BF16.F32.PACK_AB R66, RZ, R66 ;  /* 0x00000042ff42723e */ /* 0x000fe200000010ff */
[----:B------:R-:W-:Y:S01]  /*62a0*/  FMUL R77, R77, R88 ;  /* 0x000000584d4d7220 */ /* 0x000fe20000400000 */
[----:B------:R-:W-:Y:S01]  /*62b0*/  F2FP.BF16.F32.PACK_AB R67, RZ, R67 ;  /* 0x00000043ff43723e */ /* 0x000fe200000010ff */
[----:B------:R-:W-:Y:S01]  /*62c0*/  @P1 STG.E.U16 desc[UR36][R8.64+0x10], R62 ;  /* 0x0000103e08001986 */ /* 0x000fe2000c101524 */
[----:B------:R-:W-:Y:S01]  /*62d0*/  F2FP.BF16.F32.PACK_AB R68, RZ, R68 ;  /* 0x00000044ff44723e */ /* 0x000fe200000010ff */
[-C--:B------:R-:W-:Y:S01]  /*62e0*/  FMUL R78, R78, R88.reuse ;  /* 0x000000584e4e7220 */ /* 0x080fe20000400000 */
[----:B------:R-:W-:Y:S01]  /*62f0*/  ISETP.GT.AND P1, PT, R4, 0x19, PT ;  /* 0x000000190400780c */ /* 0x000fe20003f24270 */
[----:B------:R-:W-:Y:S01]  /*6300*/  @P0 STG.E.U16 desc[UR36][R8.64+0x12], R63 ;  /* 0x0000123f08000986 */ /* 0x000fe2000c101524 */
[----:B------:R-:W-:Y:S01]  /*6310*/  ISETP.GT.AND P0, PT, R3, RZ, P3 ;  /* 0x000000ff0300720c */ /* 0x000fe20001f04270 */
[-C--:B------:R-:W-:Y:S01]  /*6320*/  FMUL R79, R79, R88.reuse ;  /* 0x000000584f4f7220 */ /* 0x080fe20000400000 */
[----:B------:R-:W-:Y:S01]  /*6330*/  F2FP.BF16.F32.PACK_AB R69, RZ, R69 ;  /* 0x00000045ff45723e */ /* 0x000fe200000010ff */
[----:B------:R-:W-:Y:S01]  /*6340*/  FMUL R80, R80, R88 ;  /* 0x0000005850507220 */ /* 0x000fe20000400000 */
[----:B------:R-:W-:Y:S01]  /*6350*/  F2FP.BF16.F32.PACK_AB R70, RZ, R70 ;  /* 0x00000046ff46723e */ /* 0x000fe200000010ff */
        /* <DEDUP_REMOVED lines=8> */
[----:B------:R-:W-:Y:S01]  /*63e0*/  @P0 STG.E.U16 desc[UR36][R10.64+0x20], R64 ;  /* 0x000020400a000986 */ /* 0x000fe2000c101524 */
[----:B------:R-:W-:Y:S01]  /*63f0*/  ISETP.GT.AND P0, PT, R3, RZ, P2 ;  /* 0x000000ff0300720c */ /* 0x000fe20001704270 */
[-C--:B------:R-:W-:Y:S01]  /*6400*/  FMUL R85, R85, R88.reuse ;  /* 0x0000005855557220 */ /* 0x080fe20000400000 */
[----:B------:R-:W-:Y:S01]  /*6410*/  F2FP.BF16.F32.PACK_AB R75, RZ, R75 ;  /* 0x0000004bff4b723e */ /* 0x000fe200000010ff */
[-C--:B------:R-:W-:Y:S01]  /*6420*/  FMUL R86, R86, R88.reuse ;  /* 0x0000005856567220 */ /* 0x080fe20000400000 */
[----:B------:R-:W-:Y:S01]  /*6430*/  ISETP.GT.AND P5, PT, R4, 0x28, PT ;  /* 0x000000280400780c */ /* 0x000fe20003fa4270 */
[----:B------:R-:W-:Y:S01]  /*6440*/  FMUL R87, R87, R88 ;  /* 0x0000005857577220 */ /* 0x000fe20000400000 */
[----:B------:R-:W-:Y:S01]  /*6450*/  F2FP.BF16.F32.PACK_AB R76, RZ, R76 ;  /* 0x0000004cff4c723e */ /* 0x000fe200000010ff */
[-C--:B------:R-:W-:Y:S01]  /*6460*/  FMUL R24, R24, R88.reuse ;  /* 0x0000005818187220 */ /* 0x080fe20000400000 */
[----:B------:R-:W-:Y:S01]  /*6470*/  ISETP.GT.AND P4, PT, R4, 0x29, PT ;  /* 0x000000290400780c */ /* 0x000fe20003f84270 */
[-C--:B------:R-:W-:Y:S01]  /*6480*/  FMUL R25, R25, R88.reuse ;  /* 0x0000005819197220 */ /* 0x080fe20000400000 */
[----:B------:R-:W-:Y:S01]  /*6490*/  F2FP.BF16.F32.PACK_AB R77, RZ, R77 ;  /* 0x0000004dff4d723e */ /* 0x000fe200000010ff */
[----:B------:R-:W-:Y:S01]  /*64a0*/  FMUL R26, R26, R88 ;  /* 0x000000581a1a7220 */ /* 0x000fe20000400000 */
[----:B------:R-:W-:Y:S01]  /*64b0*/  F2FP.BF16.F32.PACK_AB R78, RZ, R78 ;  /* 0x0000004eff4e723e */ /* 0x000fe200000010ff */
[----:B------:R-:W-:Y:S01]  /*64c0*/  @P0 STG.E.U16 desc[UR36][R10.64+0x22], R65 ;  /* 0x000022410a000986 */ /* 0x000fe2000c101524 */
[----:B------:R-:W-:Y:S01]  /*64d0*/  ISETP.GT.AND P0, PT, R3, 0x8, P3 ;  /* 0x000000080300780c */ /* 0x000fe20001f04270 */
[-C--:B------:R-:W-:Y:S01]  /*64e0*/  FMUL R27, R27, R88.reuse ;  /* 0x000000581b1b7220 */ /* 0x080fe20000400000 */
[----:B------:R-:W-:Y:S01]  /*64f0*/  F2FP.BF16.F32.PACK_AB R79, RZ, R79 ;  /* 0x0000004fff4f723e */ /* 0x000fe200000010ff */
[-C--:B------:R-:W-:Y:S01]  /*6500*/  FMUL R28, R28, R88.reuse ;  /* 0x000000581c1c7220 */ /* 0x080fe20000400000 */
[----:B------:R-:W-:Y:S01]  /*6510*/  ISETP.GT.AND P3, PT, R4, 0x30, PT ;  /* 0x000000300400780c */ /* 0x000fe20003f64270 */
        /* <DEDUP_REMOVED lines=8> */
[----:B------:R-:W-:Y:S01]  /*65a0*/  @P0 STG.E.U16 desc[UR36][R8.64+0x20], R66 ;  /* 0x0000204208000986 */ /* 0x000fe2000c101524 */
[----:B------:R-:W-:Y:S01]  /*65b0*/  ISETP.GT.AND P0, PT, R3, 0x8, P2 ;  /* 0x000000080300780c */ /* 0x000fe20001704270 */
[-C--:B------:R-:W-:Y:S01]  /*65c0*/  FMUL R33, R33, R88.reuse ;  /* 0x0000005821217220 */ /* 0x080fe20000400000 */
[----:B------:R-:W-:Y:S01]  /*65d0*/  ISETP.GT.AND P2, PT, R4, 0x18, PT ;  /* 0x000000180400780c */ /* 0x000fe20003f44270 */
[----:B------:R-:W-:Y:S01]  /*65e0*/  FMUL R34, R34, R88 ;  /* 0x0000005822227220 */ /* 0x000fe20000400000 */
[----:B------:R-:W-:Y:S01]  /*65f0*/  F2FP.BF16.F32.PACK_AB R84, RZ, R84 ;  /* 0x00000054ff54723e */ /* 0x000fe200000010ff */
[-C--:B------:R-:W-:Y:S01]  /*6600*/  FMUL R35, R35, R88.reuse ;  /* 0x0000005823237220 */ /* 0x080fe20000400000 */
[----:B------:R-:W-:Y:S01]  /*6610*/  P2R R5, PR, RZ, 0x20 ;  /* 0x00000020ff057803 */ /* 0x000fe20000000000 */
[-C--:B------:R-:W-:Y:S01]  /*6620*/  FMUL R36, R36, R88.reuse ;  /* 0x0000005824247220 */ /* 0x080fe20000400000 */
[----:B------:R-:W-:Y:S01]  /*6630*/  F2FP.BF16.F32.PACK_AB R85, RZ, R85 ;  /* 0x00000055ff55723e */ /* 0x000fe200000010ff */
[----:B------:R-:W-:Y:S01]  /*6640*/  FMUL R37, R37, R88 ;  /* 0x0000005825257220 */ /* 0x000fe20000400000 */
[----:B------:R-:W-:Y:S01]  /*6650*/  F2FP.BF16.F32.PACK_AB R86, RZ, R86 ;  /* 0x00000056ff56723e */ /* 0x000fe200000010ff */
[-C--:B------:R-:W-:Y:S01]  /*6660*/  FMUL R38, R38, R88.reuse ;  /* 0x0000005826267220 */ /* 0x080fe20000400000 */
[----:B------:R-:W-:Y:S01]  /*6670*/  F2FP.BF16.F32.PACK_AB R87, RZ, R87 ;  /* 0x00000057ff57723e */ /* 0x000fe200000010ff */
[----:B------:R-:W-:Y:S01]  /*6680*/  @P0 STG.E.U16 desc[UR36][R8.64+0x22], R67 ;  /* 0x0000224308000986 */ /* 0x000fe2000c101524 */
[----:B------:R-:W-:Y:S01]  /*6690*/  ISETP.GT.AND P0, PT, R3, RZ, P2 ;  /* 0x000000ff0300720c */ /* 0x000fe20001704270 */
        /* <DEDUP_REMOVED lines=36> */
[----:B------:R-:W-:Y:S01]  /*68e0*/  FMUL R55, R55, R88 ;  /* 0x0000005837377220 */ /* 0x000fe20000400000 */
[----:B------:R-:W-:-:S02]  /*68f0*/  F2FP.BF16.F32.PACK_AB R39, RZ, R39 ;  /* 0x00000027ff27723e */ /* 0x000fc400000010ff */
[----:B------:R-:W-:Y:S01]  /*6900*/  F2FP.BF16.F32.PACK_AB R40, RZ, R40 ;  /* 0x00000028ff28723e */ /* 0x000fe200000010ff */
[----:B------:R-:W-:Y:S01]  /*6910*/  @P0 STG.E.U16 desc[UR36][R8.64+0x30], R70 ;  /* 0x0000304608000986 */ /* 0x000fe2000c101524 */
[----:B------:R-:W-:Y:S02]  /*6920*/  ISETP.GT.AND P0, PT, R3, 0x8, P1 ;  /* 0x000000080300780c */ /* 0x000fe40000f04270 */
[----:B------:R-:W-:Y:S02]  /*6930*/  ISETP.GT.AND P1, PT, R4, 0x21, PT ;  /* 0x000000210400780c */ /* 0x000fe40003f24270 */
[----:B------:R-:W-:Y:S02]  /*6940*/  F2FP.BF16.F32.PACK_AB R41, RZ, R41 ;  /* 0x00000029ff29723e */ /* 0x000fe400000010ff */
[----:B------:R-:W-:Y:S02]  /*6950*/  F2FP.BF16.F32.PACK_AB R42, RZ, R42 ;  /* 0x0000002aff2a723e */ /* 0x000fe400000010ff */
[----:B------:R-:W-:-:S02]  /*6960*/  F2FP.BF16.F32.PACK_AB R43, RZ, R43 ;  /* 0x0000002bff2b723e */ /* 0x000fc400000010ff */
[----:B------:R-:W-:Y:S02]  /*6970*/  F2FP.BF16.F32.PACK_AB R44, RZ, R44 ;  /* 0x0000002cff2c723e */ /* 0x000fe400000010ff */
[----:B------:R-:W-:Y:S01]  /*6980*/  F2FP.BF16.F32.PACK_AB R45, RZ, R45 ;  /* 0x0000002dff2d723e */ /* 0x000fe200000010ff */
[----:B------:R-:W-:Y:S01]  /*6990*/  @P0 STG.E.U16 desc[UR36][R8.64+0x32], R71 ;  /* 0x0000324708000986 */ /* 0x000fe2000c101524 */
[----:B------:R-:W-:Y:S02]  /*69a0*/  ISETP.GT.AND P0, PT, R3, RZ, P2 ;  /* 0x000000ff0300720c */ /* 0x000fe40001704270 */
[----:B------:R-:W-:Y:S02]  /*69b0*/  F2FP.BF16.F32.PACK_AB R46, RZ, R46 ;  /* 0x0000002eff2e723e */ /* 0x000fe400000010ff */
[----:B------:R-:W-:Y:S02]  /*69c0*/  F2FP.BF16.F32.PACK_AB R47, RZ, R47 ;  /* 0x0000002fff2f723e */ /* 0x000fe400000010ff */
[----:B------:R-:W-:-:S02]  /*69d0*/  F2FP.BF16.F32.PACK_AB R48, RZ, R48 ;  /* 0x00000030ff30723e */ /* 0x000fc400000010ff */
[----:B------:R-:W-:Y:S02]  /*69e0*/  F2FP.BF16.F32.PACK_AB R49, RZ, R49 ;  /* 0x00000031ff31723e */ /* 0x000fe400000010ff */
[----:B------:R-:W-:Y:S02]  /*69f0*/  F2FP.BF16.F32.PACK_AB R50, RZ, R50 ;  /* 0x00000032ff32723e */ /* 0x000fe400000010ff */
[----:B------:R-:W-:Y:S01]  /*6a00*/  F2FP.BF16.F32.PACK_AB R51, RZ, R51 ;  /* 0x00000033ff33723e */ /* 0x000fe200000010ff */
[----:B------:R-:W-:Y:S01]  /*6a10*/  @P0 STG.E.U16 desc[UR36][R10.64+0x40], R72 ;  /* 0x000040480a000986 */ /* 0x000fe2000c101524 */
[----:B------:R-:W-:Y:S02]  /*6a20*/  ISETP.GT.AND P0, PT, R3, RZ, P1 ;  /* 0x000000ff0300720c */ /* 0x000fe40000f04270 */
[----:B------:R-:W-:Y:S02]  /*6a30*/  F2FP.BF16.F32.PACK_AB R52, RZ, R52 ;  /* 0x00000034ff34723e */ /* 0x000fe400000010ff */
[----:B------:R-:W-:-:S02]  /*6a40*/  F2FP.BF16.F32.PACK_AB R53, RZ, R53 ;  /* 0x00000035ff35723e */ /* 0x000fc400000010ff */
[----:B------:R-:W-:Y:S02]  /*6a50*/  F2FP.BF16.F32.PACK_AB R54, RZ, R54 ;  /* 0x00000036ff36723e */ /* 0x000fe400000010ff */
[----:B------:R-:W-:-:S05]  /*6a60*/  F2FP.BF16.F32.PACK_AB R55, RZ, R55 ;  /* 0x00000037ff37723e */ /* 0x000fca00000010ff */
[----:B------:R-:W-:Y:S01]  /*6a70*/  @P0 STG.E.U16 desc[UR36][R10.64+0x42], R73 ;  /* 0x000042490a000986 */ /* 0x000fe2000c101524 */
[----:B------:R-:W-:Y:S02]  /*6a80*/  ISETP.GT.AND P0, PT, R3, 0x8, P2 ;  /* 0x000000080300780c */ /* 0x000fe40001704270 */
[----:B------:R-:W-:-:S11]  /*6a90*/  ISETP.GT.AND P2, PT, R4, 0x38, PT ;  /* 0x000000380400780c */ /* 0x000fd60003f44270 */
[----:B------:R-:W-:Y:S01]  /*6aa0*/  @P0 STG.E.U16 desc[UR36][R8.64+0x40], R74 ;  /* 0x0000404a08000986 */ /* 0x000fe2000c101524 */
[----:B------:R-:W-:-:S13]  /*6ab0*/  ISETP.GT.AND P0, PT, R3, 0x8, P1 ;  /* 0x000000080300780c */ /* 0x000fda0000f04270 */
[----:B------:R-:W-:Y:S01]  /*6ac0*/  @P0 STG.E.U16 desc[UR36][R8.64+0x42], R75 ;  /* 0x0000424b08000986 */ /* 0x000fe2000c101524 */
[----:B------:R-:W-:-:S13]  /*6ad0*/  ISETP.GT.AND P0, PT, R3, RZ, P5 ;  /* 0x000000ff0300720c */ /* 0x000fda0002f04270 */
[----:B------:R-:W-:Y:S01]  /*6ae0*/  @P0 STG.E.U16 desc[UR36][R10.64+0x50], R76 ;  /* 0x0000504c0a000986 */ /* 0x000fe2000c101524 */
[----:B------:R-:W-:-:S13]  /*6af0*/  ISETP.GT.AND P0, PT, R3, RZ, P4 ;  /* 0x000000ff0300720c */ /* 0x000fda0002704270 */
[----:B------:R-:W-:Y:S01]  /*6b00*/  @P0 STG.E.U16 desc[UR36][R10.64+0x52], R77 ;  /* 0x0000524d0a000986 */ /* 0x000fe2000c101524 */
[----:B------:R-:W-:-:S13]  /*6b10*/  ISETP.GT.AND P0, PT, R3, 0x8, P5 ;  /* 0x000000080300780c */ /* 0x000fda0002f04270 */
[----:B------:R-:W-:Y:S01]  /*6b20*/  @P0 STG.E.U16 desc[UR36][R8.64+0x50], R78 ;  /* 0x0000504e08000986 */ /* 0x000fe2000c101524 */
[----:B------:R-:W-:-:S13]  /*6b30*/  ISETP.GT.AND P0, PT, R3, 0x8, P4 ;  /* 0x000000080300780c */ /* 0x000fda0002704270 */
[----:B------:R-:W-:Y:S01]  /*6b40*/  @P0 STG.E.U16 desc[UR36][R8.64+0x52], R79 ;  /* 0x0000524f08000986 */ /* 0x000fe2000c101524 */
[----:B------:R-:W-:-:S13]  /*6b50*/  ISETP.GT.AND P0, PT, R3, RZ, P3 ;  /* 0x000000ff0300720c */ /* 0x000fda0001f04270 */
[----:B------:R-:W-:Y:S01]  /*6b60*/  @P0 STG.E.U16 desc[UR36][R10.64+0x60], R80 ;  /* 0x000060500a000986 */ /* 0x000fe2000c101524 */
[----:B------:R-:W-:-:S04]  /*6b70*/  ISETP.GT.AND P0, PT, R4, 0x31, PT ;  /* 0x000000310400780c */ /* 0x000fc80003f04270 */
[----:B------:R-:W-:-:S13]  /*6b80*/  ISETP.GT.AND P1, PT, R3, RZ, P0 ;  /* 0x000000ff0300720c */ /* 0x000fda0000724270 */
[----:B------:R-:W-:Y:S01]  /*6b90*/  @P1 STG.E.U16 desc[UR36][R10.64+0x62], R81 ;  /* 0x000062510a001986 */ /* 0x000fe2000c101524 */
[----:B------:R-:W-:-:S13]  /*6ba0*/  ISETP.GT.AND P1, PT, R3, 0x8, P3 ;  /* 0x000000080300780c */ /* 0x000fda0001f24270 */
[----:B------:R-:W-:Y:S01]  /*6bb0*/  @P1 STG.E.U16 desc[UR36][R8.64+0x60], R82 ;  /* 0x0000605208001986 */ /* 0x000fe2000c101524 */
[----:B------:R-:W-:-:S13]  /*6bc0*/  ISETP.GT.AND P1, PT, R3, 0x8, P0 ;  /* 0x000000080300780c */ /* 0x000fda0000724270 */
[----:B------:R-:W-:Y:S01]  /*6bd0*/  @P1 STG.E.U16 desc[UR36][R8.64+0x62], R83 ;  /* 0x0000625308001986 */ /* 0x000fe2000c101524 */
[----:B------:R-:W-:-:S05]  /*6be0*/  IADD3 R14, P1, R19, R8, RZ ;  /* 0x00000008130e7210 */ /* 0x000fca0007f3e0ff */
[----:B------:R-:W-:Y:S01]  /*6bf0*/  IMAD.X R15, R13, 0x1, R9, P1 ;  /* 0x000000010d0f7824 */ /* 0x000fe200008e0609 */
[----:B------:R-:W-:-:S13]  /*6c00*/  ISETP.GT.AND P1, PT, R3, RZ, P2 ;  /* 0x000000ff0300720c */ /* 0x000fda0001724270 */
[----:B------:R-:W-:Y:S01]  /*6c10*/  @P1 STG.E.U16 desc[UR36][R10.64+0x70], R84 ;  /* 0x000070540a001986 */ /* 0x000fe2000c101524 */
[----:B------:R-:W-:-:S05]  /*6c20*/  IADD3 R20, P1, R19, R8, RZ ;  /* 0x0000000813147210 */ /* 0x000fca0007f3e0ff */
[----:B------:R-:W-:Y:S01]  /*6c30*/  IMAD.X R21, R13, 0x1, R9, P1 ;  /* 0x000000010d157824 */ /* 0x000fe200008e0609 */
[----:B------:R-:W-:-:S05]  /*6c40*/  IADD3 R12, P1, R19, R10, RZ ;  /* 0x0000000a130c7210 */ /* 0x000fca0007f3e0ff */
[----:B------:R-:W-:Y:S01]  /*6c50*/  IMAD.X R13, R13, 0x1, R11, P1 ;  /* 0x000000010d0d7824 */ /* 0x000fe200008e060b */
[----:B------:R-:W-:-:S04]  /*6c60*/  ISETP.GT.AND P1, PT, R4, 0x39, PT ;  /* 0x000000390400780c */ /* 0x000fc80003f24270 */
[----:B------:R-:W-:-:S13]  /*6c70*/  ISETP.GT.AND P5, PT, R3, RZ, P1 ;  /* 0x000000ff0300720c */ /* 0x000fda0000fa4270 */
[----:B------:R-:W-:Y:S01]  /*6c80*/  @P5 STG.E.U16 desc[UR36][R10.64+0x72], R85 ;  /* 0x000072550a005986 */ /* 0x000fe2000c101524 */
[----:B------:R-:W-:-:S13]  /*6c90*/  ISETP.GT.AND P5, PT, R3, 0x8, P2 ;  /* 0x000000080300780c */ /* 0x000fda00017a4270 */
[----:B------:R-:W-:Y:S01]  /*6ca0*/  @P5 STG.E.U16 desc[UR36][R8.64+0x70], R86 ;  /* 0x0000705608005986 */ /* 0x000fe2000c101524 */
[----:B------:R-:W-:-:S13]  /*6cb0*/  ISETP.GT.AND P5, PT, R3, 0x8, P1 ;  /* 0x000000080300780c */ /* 0x000fda0000fa4270 */
[----:B------:R0:W-:Y:S01]  /*6cc0*/  @P5 STG.E.U16 desc[UR36][R8.64+0x72], R87 ;  /* 0x0000725708005986 */ /* 0x0001e2000c101524 */
[C---:B------:R-:W-:Y:S02]  /*6cd0*/  ISETP.GT.AND P5, PT, R3.reuse, 0x80, P6 ;  /* 0x000000800300780c */ /* 0x040fe400037a4270 */
[----:B------:R-:W-:-:S11]  /*6ce0*/  ISETP.GT.AND P6, PT, R3, 0x88, P6 ;  /* 0x000000880300780c */ /* 0x000fd600037c4270 */
[----:B------:R-:W-:Y:S01]  /*6cf0*/  @P5 STG.E.U16 desc[UR36][R12.64], R24 ;  /* 0x000000180c005986 */ /* 0x000fe2000c101524 */
[----:B------:R-:W-:-:S04]  /*6d00*/  ISETP.GT.AND P5, PT, R4, 0x1, PT ;  /* 0x000000010400780c */ /* 0x000fc80003fa4270 */
[----:B------:R-:W-:-:S13]  /*6d10*/  ISETP.GT.AND P5, PT, R3, 0x80, P5 ;  /* 0x000000800300780c */ /* 0x000fda0002fa4270 */
[----:B0-----:R-:W-:Y:S02]  /*6d20*/  @P5 IMAD.MOV.U32 R8, RZ, RZ, R12 ;  /* 0x000000ffff085224 */ /* 0x001fe400078e000c */
[----:B------:R-:W-:-:S05]  /*6d30*/  @P5 IMAD.MOV.U32 R9, RZ, RZ, R13 ;  /* 0x000000ffff095224 */ /* 0x000fca00078e000d */
[----:B------:R0:W-:Y:S01]  /*6d40*/  @P5 STG.E.U16 desc[UR36][R8.64+0x2], R25 ;  /* 0x0000021908005986 */ /* 0x0001e2000c101524 */
[----:B------:R-:W-:-:S03]  /*6d50*/  ISETP.NE.AND P5, PT, R5, RZ, PT ;  /* 0x000000ff0500720c */ /* 0x000fc60003fa5270 */
[----:B------:R-:W-:Y:S01]  /*6d60*/  @P6 STG.E.U16 desc[UR36][R14.64], R26 ;  /* 0x0000001a0e006986 */ /* 0x000fe2000c101524 */
[----:B------:R-:W-:-:S04]  /*6d70*/  ISETP.GT.AND P6, PT, R4, 0x1, PT ;  /* 0x000000010400780c */ /* 0x000fc80003fc4270 */
[----:B------:R-:W-:-:S13]  /*6d80*/  ISETP.GT.AND P6, PT, R3, 0x88, P6 ;  /* 0x000000880300780c */ /* 0x000fda00037c4270 */
[----:B------:R-:W-:Y:S01]  /*6d90*/  @P6 STG.E.U16 desc[UR36][R20.64+0x2], R27 ;  /* 0x0000021b14006986 */ /* 0x000fe2000c101524 */
[----:B------:R-:W-:-:S04]  /*6da0*/  ISETP.GT.AND P6, PT, R4, 0x8, PT ;  /* 0x000000080400780c */ /* 0x000fc80003fc4270 */
[----:B------:R-:W-:-:S13]  /*6db0*/  ISETP.GT.AND P6, PT, R3, 0x80, P6 ;  /* 0x000000800300780c */ /* 0x000fda00037c4270 */
[----:B0-----:R-:W-:Y:S02]  /*6dc0*/  @P6 IMAD.MOV.U32 R8, RZ, RZ, R12 ;  /* 0x000000ffff086224 */ /* 0x001fe400078e000c */
[----:B------:R-:W-:-:S05]  /*6dd0*/  @P6 IMAD.MOV.U32 R9, RZ, RZ, R13 ;  /* 0x000000ffff096224 */ /* 0x000fca00078e000d */
[----:B------:R0:W-:Y:S01]  /*6de0*/  @P6 STG.E.U16 desc[UR36][R8.64+0x10], R28 ;  /* 0x0000101c08006986 */ /* 0x0001e2000c101524 */
[----:B------:R-:W-:-:S04]  /*6df0*/  ISETP.GT.AND P6, PT, R4, 0x9, PT ;  /* 0x000000090400780c */ /* 0x000fc80003fc4270 */
[----:B------:R-:W-:-:S13]  /*6e00*/  ISETP.GT.AND P6, PT, R3, 0x80, P6 ;  /* 0x000000800300780c */ /* 0x000fda00037c4270 */
[----:B0-----:R-:W-:Y:S02]  /*6e10*/  @P6 IMAD.MOV.U32 R8, RZ, RZ, R12 ;  /* 0x000000ffff086224 */ /* 0x001fe400078e000c */
[----:B------:R-:W-:-:S05]  /*6e20*/  @P6 IMAD.MOV.U32 R9, RZ, RZ, R13 ;  /* 0x000000ffff096224 */ /* 0x000fca00078e000d */
[----:B------:R0:W-:Y:S01]  /*6e30*/  @P6 STG.E.U16 desc[UR36][R8.64+0x12], R29 ;  /* 0x0000121d08006986 */ /* 0x0001e2000c101524 */
[----:B------:R-:W-:-:S04]  /*6e40*/  ISETP.GT.AND P6, PT, R4, 0x8, PT ;  /* 0x000000080400780c */ /* 0x000fc80003fc4270 */
[----:B------:R-:W-:-:S13]  /*6e50*/  ISETP.GT.AND P6, PT, R3, 0x88, P6 ;  /* 0x000000880300780c */ /* 0x000fda00037c4270 */
        /* <DEDUP_REMOVED lines=45> */
[----:B------:R-:W-:Y:S01]  /*7130*/  @P6 STG.E.U16 desc[UR36][R8.64+0x42], R41 ;  /* 0x0000422908006986 */ /* 0x000fe2000c101524 */
[----:B------:R-:W-:-:S04]  /*7140*/  ISETP.GT.AND P6, PT, R4, 0x20, PT ;  /* 0x000000200400780c */ /* 0x000fc80003fc4270 */
[----:B------:R-:W-:-:S13]  /*7150*/  ISETP.GT.AND P6, PT, R3, 0x88, P6 ;  /* 0x000000880300780c */ /* 0x000fda00037c4270 */
[----:B------:R-:W-:Y:S01]  /*7160*/  @P6 STG.E.U16 desc[UR36][R6.64+0x40], R42 ;  /* 0x0000402a06006986 */ /* 0x000fe2000c101524 */
[----:B------:R-:W-:-:S04]  /*7170*/  ISETP.GT.AND P6, PT, R4, 0x21, PT ;  /* 0x000000210400780c */ /* 0x000fc80003fc4270 */
[----:B------:R-:W-:-:S13]  /*7180*/  ISETP.GT.AND P6, PT, R3, 0x88, P6 ;  /* 0x000000880300780c */ /* 0x000fda00037c4270 */
[----:B------:R-:W-:Y:S02]  /*7190*/  @P6 IMAD.MOV.U32 R4, RZ, RZ, R6 ;  /* 0x000000ffff046224 */ /* 0x000fe400078e0006 */
[----:B------:R-:W-:-:S05]  /*71a0*/  @P6 IMAD.MOV.U32 R5, RZ, RZ, R7 ;  /* 0x000000ffff056224 */ /* 0x000fca00078e0007 */
[----:B------:R0:W-:Y:S01]  /*71b0*/  @P6 STG.E.U16 desc[UR36][R4.64+0x42], R43 ;  /* 0x0000422b04006986 */ /* 0x0001e2000c101524 */
[C---:B------:R-:W-:Y:S02]  /*71c0*/  ISETP.GT.AND P6, PT, R3.reuse, 0x80, P5 ;  /* 0x000000800300780c */ /* 0x040fe40002fc4270 */
[----:B------:R-:W-:-:S11]  /*71d0*/  ISETP.GT.AND P5, PT, R3, 0x88, P5 ;  /* 0x000000880300780c */ /* 0x000fd60002fa4270 */
[----:B0-----:R-:W-:Y:S02]  /*71e0*/  @P6 IMAD.MOV.U32 R4, RZ, RZ, R12 ;  /* 0x000000ffff046224 */ /* 0x001fe400078e000c */
[----:B------:R-:W-:-:S05]  /*71f0*/  @P6 IMAD.MOV.U32 R5, RZ, RZ, R13 ;  /* 0x000000ffff056224 */ /* 0x000fca00078e000d */
[----:B------:R0:W-:Y:S01]  /*7200*/  @P6 STG.E.U16 desc[UR36][R4.64+0x50], R44 ;  /* 0x0000502c04006986 */ /* 0x0001e2000c101524 */
[C---:B------:R-:W-:Y:S02]  /*7210*/  ISETP.GT.AND P6, PT, R3.reuse, 0x80, P4 ;  /* 0x000000800300780c */ /* 0x040fe400027c4270 */
[----:B------:R-:W-:-:S11]  /*7220*/  ISETP.GT.AND P4, PT, R3, 0x88, P4 ;  /* 0x000000880300780c */ /* 0x000fd60002784270 */
[----:B0-----:R-:W-:Y:S02]  /*7230*/  @P6 IMAD.MOV.U32 R4, RZ, RZ, R12 ;  /* 0x000000ffff046224 */ /* 0x001fe400078e000c */
[----:B------:R-:W-:-:S05]  /*7240*/  @P6 IMAD.MOV.U32 R5, RZ, RZ, R13 ;  /* 0x000000ffff056224 */ /* 0x000fca00078e000d */
[----:B------:R0:W-:Y:S02]  /*7250*/  @P6 STG.E.U16 desc[UR36][R4.64+0x52], R45 ;  /* 0x0000522d04006986 */ /* 0x0001e4000c101524 */
[----:B0-----:R-:W-:Y:S02]  /*7260*/  @P5 IMAD.MOV.U32 R4, RZ, RZ, R6 ;  /* 0x000000ffff045224 */ /* 0x001fe400078e0006 */
[----:B------:R-:W-:-:S05]  /*7270*/  @P5 IMAD.MOV.U32 R5, RZ, RZ, R7 ;  /* 0x000000ffff055224 */ /* 0x000fca00078e0007 */
[----:B------:R0:W-:Y:S01]  /*7280*/  @P5 STG.E.U16 desc[UR36][R4.64+0x50], R46 ;  /* 0x0000502e04005986 */ /* 0x0001e2000c101524 */
[C---:B------:R-:W-:Y:S02]  /*7290*/  ISETP.GT.AND P5, PT, R3.reuse, 0x80, P3 ;  /* 0x000000800300780c */ /* 0x040fe40001fa4270 */
[----:B------:R-:W-:Y:S01]  /*72a0*/  ISETP.GT.AND P3, PT, R3, 0x88, P3 ;  /* 0x000000880300780c */ /* 0x000fe20001f64270 */
        /* <DEDUP_REMOVED lines=17> */
[----:B------:R0:W-:Y:S02]  /*73c0*/  @P3 STG.E.U16 desc[UR36][R4.64+0x60], R50 ;  /* 0x0000603204003986 */ /* 0x0001e4000c101524 */
[----:B0-----:R-:W-:Y:S02]  /*73d0*/  @P0 IMAD.MOV.U32 R4, RZ, RZ, R6 ;  /* 0x000000ffff040224 */ /* 0x001fe400078e0006 */
[----:B------:R-:W-:-:S05]  /*73e0*/  @P0 IMAD.MOV.U32 R5, RZ, RZ, R7 ;  /* 0x000000ffff050224 */ /* 0x000fca00078e0007 */
[----:B------:R0:W-:Y:S02]  /*73f0*/  @P0 STG.E.U16 desc[UR36][R4.64+0x62], R51 ;  /* 0x0000623304000986 */ /* 0x0001e4000c101524 */
[----:B0-----:R-:W-:Y:S02]  /*7400*/  @P5 IMAD.MOV.U32 R4, RZ, RZ, R12 ;  /* 0x000000ffff045224 */ /* 0x001fe400078e000c */
[----:B------:R-:W-:-:S05]  /*7410*/  @P5 IMAD.MOV.U32 R5, RZ, RZ, R13 ;  /* 0x000000ffff055224 */ /* 0x000fca00078e000d */
[----:B------:R0:W-:Y:S04]  /*7420*/  @P5 STG.E.U16 desc[UR36][R4.64+0x70], R52 ;  /* 0x0000703404005986 */ /* 0x0001e8000c101524 */
[----:B------:R1:W-:Y:S01]  /*7430*/  @P4 STG.E.U16 desc[UR36][R12.64+0x72], R53 ;  /* 0x000072350c004986 */ /* 0x0003e2000c101524 */
[----:B0-----:R-:W-:Y:S02]  /*7440*/  @P2 IMAD.MOV.U32 R4, RZ, RZ, R6 ;  /* 0x000000ffff042224 */ /* 0x001fe400078e0006 */
[----:B------:R-:W-:-:S05]  /*7450*/  @P2 IMAD.MOV.U32 R5, RZ, RZ, R7 ;  /* 0x000000ffff052224 */ /* 0x000fca00078e0007 */
[----:B------:R1:W-:Y:S04]  /*7460*/  @P2 STG.E.U16 desc[UR36][R4.64+0x70], R54 ;  /* 0x0000703604002986 */ /* 0x0003e8000c101524 */
[----:B------:R1:W-:Y:S02]  /*7470*/  @P1 STG.E.U16 desc[UR36][R6.64+0x72], R55 ;  /* 0x0000723706001986 */ /* 0x0003e4000c101524 */
.L_x_152:
[----:B------:R-:W-:Y:S05]  /*7480*/  BSYNC B0 ;  /* 0x0000000000007941 */ /* 0x000fea0003800000 */
.L_x_28:
[----:B------:R-:W-:Y:S01]  /*7490*/  IADD3 R16, P0, R16, UR38, RZ ;  /* 0x0000002610107c10 */ /* 0x000fe2000ff1e0ff */
[----:B------:R-:W-:Y:S01]  /*74a0*/  ULDC.64 UR4, c[0x0][0x650] ;  /* 0x0001940000047ab9 */ /* 0x000fe20000000a00 */
[----:B------:R-:W-:Y:S01]  /*74b0*/  PRMT R3, RZ, 0x7610, R3 ;  /* 0x00007610ff037816 */ /* 0x000fe20000000003 */
[----:B------:R-:W-:Y:S01]  /*74c0*/  IMAD.MOV.U32 R101, RZ, RZ, -0x1 ;  /* 0xffffffffff657424 */ /* 0x000fe200078e00ff */
[----:B------:R-:W-:Y:S01]  /*74d0*/  IADD3.X R17, R17, UR41, RZ, P0, !PT ;  /* 0x0000002911117c10 */ /* 0x000fe200087fe4ff */
[----:B------:R-:W-:Y:S01]  /*74e0*/  IMAD.MOV.U32 R19, RZ, RZ, -0x1 ;  /* 0xffffffffff137424 */ /* 0x000fe200078e00ff */
[----:B------:R-:W-:-:S04]  /*74f0*/  ISETP.GE.U32.AND P0, PT, R16, UR4, PT ;  /* 0x0000000410007c0c */ /* 0x000fc8000bf06070 */
[----:B------:R-:W-:-:S13]  /*7500*/  ISETP.GE.U32.AND.EX P0, PT, R17, UR5, PT, P0 ;  /* 0x0000000511007c0c */ /* 0x000fda000bf06100 */
[----:B------:R-:W-:Y:S05]  /*7510*/  @P0 BRA `(.L_x_153) ;  /* 0x00000004004c0947 */ /* 0x000fea0003800000 */
[----:B0-----:R-:W0:Y:S01]  /*7520*/  LDC.64 R10, c[0x0][0x628] ;  /* 0x00018a00ff0a7b82 */ /* 0x001e220000000a00 */
[----:B-1----:R-:W1:Y:S01]  /*7530*/  S2R R12, SR_CTAID.X ;  /* 0x00000000000c7919 */ /* 0x002e620000002500 */
[----:B----4-:R-:W-:Y:S02]  /*7540*/  IMAD.MOV.U32 R8, RZ, RZ, R16 ;  /* 0x000000ffff087224 */ /* 0x010fe400078e0010 */
[----:B------:R-:W-:Y:S01]  /*7550*/  IMAD.MOV.U32 R9, RZ, RZ, R17 ;  /* 0x000000ffff097224 */ /* 0x000fe200078e0011 */
[----:B------:R-:W4:Y:S03]  /*7560*/  S2R R20, SR_CTAID.Y ;  /* 0x0000000000147919 */ /* 0x000f260000002600 */
[----:B------:R-:W1:Y:S08]  /*7570*/  LDC R0, c[0x0][0x630] ;  /* 0x00018c00ff007b82 */ /* 0x000e700000000800 */
[----:B------:R-:W1:Y:S01]  /*7580*/  LDC.64 R14, c[0x0][0x620] ;  /* 0x00018800ff0e7b82 */ /* 0x000e620000000a00 */
[----:B0-----:R-:W-:-:S04]  /*7590*/  ISETP.NE.U32.AND P0, PT, R10, RZ, PT ;  /* 0x000000ff0a00720c */ /* 0x001fc80003f05070 */
[----:B------:R-:W-:-:S13]  /*75a0*/  ISETP.NE.AND.EX P0, PT, R11, RZ, PT, P0 ;  /* 0x000000ff0b00720c */ /* 0x000fda0003f05300 */
[----:B-1--4-:R-:W-:Y:S05]  /*75b0*/  @!P0 BRA `(.L_x_154) ;  /* 0x0000000000288947 */ /* 0x012fea0003800000 */
        /* <DEDUP_REMOVED lines=10> */
.L_x_154:
[-CC-:B------:R-:W-:Y:S01]  /*7660*/  SHF.R.U64 R19, R8, R0.reuse, R9.reuse ;  /* 0x0000000008137219 */ /* 0x180fe20000001209 */
[----:B------:R-:W0:Y:S01]  /*7670*/  LDC.64 R26, c[0x0][0x640] ;  /* 0x00019000ff1a7b82 */ /* 0x000e220000000a00 */
[----:B------:R-:W-:Y:S01]  /*7680*/  SHF.R.U32.HI R0, RZ, R0, R9 ;  /* 0x00000000ff007219 */ /* 0x000fe20000011609 */
[----:B------:R-:W-:Y:S01]  /*7690*/  ULDC UR4, c[0x0][0x150] ;  /* 0x0000540000047ab9 */ /* 0x000fe20000000800 */
[----:B------:R-:W-:Y:S02]  /*76a0*/  IADD3 R3, P0, RZ, -R19, RZ ;  /* 0x80000013ff037210 */ /* 0x000fe40007f1e0ff */
[----:B------:R-:W-:-:S03]  /*76b0*/  I2FP.F32.U32 R7, R12 ;  /* 0x0000000c00077245 */ /* 0x000fc60000201000 */
[----:B------:R-:W1:Y:S01]  /*76c0*/  LDC R6, c[0x0][0x618] ;  /* 0x00018600ff067b82 */ /* 0x000e620000000800 */
[----:B------:R-:W-:Y:S02]  /*76d0*/  IMAD.X R5, RZ, RZ, ~R0, P0 ;  /* 0x000000ffff057224 */ /* 0x000fe400000e0e00 */
[----:B------:R-:W-:Y:S01]  /*76e0*/  FMUL R7, R7, UR4 ;  /* 0x0000000407077c20 */ /* 0x000fe20008400000 */
[----:B------:R-:W-:Y:S01]  /*76f0*/  ULDC UR4, c[0x0][0x154] ;  /* 0x0000550000047ab9 */ /* 0x000fe20000000800 */
[-C--:B------:R-:W-:Y:S02]  /*7700*/  IMAD R0, R5, R14.reuse, RZ ;  /* 0x0000000e05007224 */ /* 0x080fe400078e02ff */
[C---:B------:R-:W-:Y:S01]  /*7710*/  IMAD.WIDE.U32 R4, R3.reuse, R14, R16 ;  /* 0x0000000e03047225 */ /* 0x040fe200078e0010 */
[----:B------:R-:W4:Y:S01]  /*7720*/  LDC R11, c[0x0][0x608] ;  /* 0x00018200ff0b7b82 */ /* 0x000f220000000800 */
[----:B------:R-:W2:Y:S02]  /*7730*/  F2I.U32.TRUNC.NTZ R7, R7 ;  /* 0x0000000700077305 */ /* 0x000ea4000020f000 */
[----:B------:R-:W-:-:S04]  /*7740*/  IMAD R3, R3, R15, R0 ;  /* 0x0000000f03037224 */ /* 0x000fc800078e0200 */
[----:B------:R-:W-:Y:S01]  /*7750*/  IMAD.IADD R3, R5, 0x1, R3 ;  /* 0x0000000105037824 */ /* 0x000fe200078e0203 */
[----:B------:R-:W3:Y:S01]  /*7760*/  LDC R8, c[0x0][0x658] ;  /* 0x00019600ff087b82 */ /* 0x000ee20000000800 */
[----:B------:R-:W-:Y:S02]  /*7770*/  I2FP.F32.U32 R5, R20 ;  /* 0x0000001400057245 */ /* 0x000fe40000201000 */
[----:B0-----:R-:W-:-:S04]  /*7780*/  ISETP.NE.U32.AND P0, PT, R26, RZ, PT ;  /* 0x000000ff1a00720c */ /* 0x001fc80003f05070 */
[----:B------:R-:W-:Y:S01]  /*7790*/  ISETP.NE.AND.EX P0, PT, R27, RZ, PT, P0 ;  /* 0x000000ff1b00720c */ /* 0x000fe20003f05300 */
[----:B------:R-:W0:Y:S01]  /*77a0*/  LDC R9, c[0x0][0x144] ;  /* 0x00005100ff097b82 */ /* 0x000e220000000800 */
[-C--:B-1----:R-:W-:Y:S01]  /*77b0*/  SHF.R.U32.HI R0, RZ, R6.reuse, R3 ;  /* 0x00000006ff007219 */ /* 0x082fe20000011603 */
[----:B--2---:R-:W-:Y:S01]  /*77c0*/  IMAD.MOV R7, RZ, RZ, -R7 ;  /* 0x000000ffff077224 */ /* 0x004fe200078e0a07 */
[----:B------:R-:W-:Y:S01]  /*77d0*/  SHF.R.U64 R13, R4, R6, R3 ;  /* 0x00000006040d7219 */ /* 0x000fe20000001203 */
[----:B------:R-:W-:-:S04]  /*77e0*/  FMUL R6, R5, UR4 ;  /* 0x0000000405067c20 */ /* 0x000fc80008400000 */
[----:B------:R-:W1:Y:S01]  /*77f0*/  LDC R21, c[0x0][0x148] ;  /* 0x00005200ff157b82 */ /* 0x000e620000000800 */
[-CC-:B----4-:R-:W-:Y:S02]  /*7800*/  SHF.R.U64 R10, R13, R11.reuse, R0.reuse ;  /* 0x0000000b0d0a7219 */ /* 0x190fe40000001200 */
[----:B------:R-:W-:Y:S02]  /*7810*/  SHF.R.U32.HI R3, RZ, R11, R0 ;  /* 0x0000000bff037219 */ /* 0x000fe40000011600 */
[----:B------:R2:W4:Y:S03]  /*7820*/  F2I.U32.TRUNC.NTZ R0, R6 ;  /* 0x0000000600007305 */ /* 0x000526000020f000 */
[----:B------:R-:W1:Y:S01]  /*7830*/  LDC R14, c[0x0][0x648] ;  /* 0x00019200ff0e7b82 */ /* 0x000e620000000800 */
[-CC-:B---3--:R-:W-:Y:S02]  /*7840*/  SHF.R.U64 R15, R10, R8.reuse, R3.reuse ;  /* 0x000000080a0f7219 */ /* 0x188fe40000001203 */
[----:B------:R-:W-:-:S03]  /*7850*/  SHF.R.U32.HI R5, RZ, R8, R3 ;  /* 0x00000008ff057219 */ /* 0x000fc60000011603 */
[----:B------:R-:W-:Y:S02]  /*7860*/  IMAD.MOV.U32 R4, RZ, RZ, R15 ;  /* 0x000000ffff047224 */ /* 0x000fe400078e000f */
[----:B------:R-:W3:Y:S01]  /*7870*/  LDC R24, c[0x0][0x638] ;  /* 0x00018e00ff187b82 */ /* 0x000ee20000000800 */
[----:B0-----:R-:W-:-:S07]  /*7880*/  IMAD R25, R9, R7, R12 ;  /* 0x0000000709197224 */ /* 0x001fce00078e020c */
[----:B------:R-:W0:Y:S08]  /*7890*/  LDC R28, c[0x0][0x610] ;  /* 0x00018400ff1c7b82 */ /* 0x000e300000000800 */
[----:B------:R-:W0:Y:S01]  /*78a0*/  LDC R29, c[0x0][0x600] ;  /* 0x00018000ff1d7b82 */ /* 0x000e220000000800 */
[----:B--2-4-:R-:W-:Y:S05]  /*78b0*/  @!P0 BRA `(.L_x_155) ;  /* 0x0000000000288947 */ /* 0x014fea0003800000 */
[----:B------:R-:W2:Y:S02]  /*78c0*/  LDC R4, c[0x0][0x64c] ;  /* 0x00019300ff047b82 */ /* 0x000ea40000000800 */
[----:B--2---:R-:W-:-:S05]  /*78d0*/  IADD3 R3, P0, R15, R4, RZ ;  /* 0x000000040f037210 */ /* 0x004fca0007f1e0ff */
        /* <DEDUP_REMOVED lines=8> */
.L_x_155:
[----:B------:R-:W-:Y:S02]  /*7960*/  ISETP.NE.AND P0, PT, R2, 0x1, PT ;  /* 0x000000010200780c */ /* 0x000fe40003f05270 */
[----:B-1----:R-:W-:Y:S01]  /*7970*/  SHF.R.U64 R3, R4, R14, R5 ;  /* 0x0000000e04037219 */ /* 0x002fe20000001205 */
[----:B------:R-:W-:Y:S01]  /*7980*/  IMAD.MOV R5, RZ, RZ, -R0 ;  /* 0x000000ffff057224 */ /* 0x000fe200078e0a00 */
[----:B------:R-:W-:Y:S02]  /*7990*/  LOP3.LUT R0, R10, R99, RZ, 0xc0, !PT ;  /* 0x000000630a007212 */ /* 0x000fe400078ec0ff */
[----:B------:R-:W-:Y:S01]  /*79a0*/  LOP3.LUT R6, R13, R98, RZ, 0xc0, !PT ;  /* 0x000000620d067212 */ /* 0x000fe200078ec0ff */
[----:B------:R-:W-:Y:S02]  /*79b0*/  IMAD.MOV R4, RZ, RZ, -R3 ;  /* 0x000000ffff047224 */ /* 0x000fe400078e0a03 */
[----:B------:R-:W-:Y:S02]  /*79c0*/  IMAD R0, R91, R3, R0 ;  /* 0x000000035b007224 */ /* 0x000fe400078e0200 */
[----:B---3--:R-:W-:-:S02]  /*79d0*/  IMAD R3, R4, R24, R15 ;  /* 0x0000001804037224 */ /* 0x008fc400078e020f */
[----:B------:R-:W-:Y:S02]  /*79e0*/  @P0 IMAD R25, R21, R5, R20 ;  /* 0x0000000515190224 */ /* 0x000fe400078e0214 */
[----:B0-----:R-:W-:Y:S02]  /*79f0*/  IMAD R5, R3, R29, R6 ;  /* 0x0000001d03057224 */ /* 0x001fe400078e0206 */
[----:B------:R-:W-:Y:S02]  /*7a00*/  IMAD R0, R0, R28, R25 ;  /* 0x0000001c00007224 */ /* 0x000fe400078e0219 */
[----:B------:R-:W-:-:S03]  /*7a10*/  IMAD.MOV.U32 R4, RZ, RZ, 0x1 ;  /* 0x00000001ff047424 */ /* 0x000fc600078e00ff */
[----:B------:R-:W-:Y:S02]  /*7a20*/  SEL R101, R5, R0, !P0 ;  /* 0x0000000005657207 */ /* 0x000fe40004000000 */
[----:B------:R-:W-:Y:S02]  /*7a30*/  PRMT R3, R4, 0x7610, R3 ;  /* 0x0000761004037816 */ /* 0x000fe40000000003 */
[----:B------:R-:W-:-:S07]  /*7a40*/  SEL R0, R0, R5, !P0 ;  /* 0x0000000500007207 */ /* 0x000fce0004000000 */
.L_x_153:
[----:B------:R-:W-:Y:S01]  /*7a50*/  LOP3.LUT P0, RZ, R3, 0xff, RZ, 0xc0, !PT ;  /* 0x000000ff03ff7812 */ /* 0x000fe2000780c0ff */
[----:B------:R-:W-:Y:S01]  /*7a60*/  UIMAD.WIDE.U32 UR4, UR42, -0x55555555, URZ ;  /* 0xaaaaaaab2a0478a5 */ /* 0x000fe2000f8e003f */
[----:B------:R-:W-:-:S03]  /*7a70*/  IMAD.MOV.U32 R109, RZ, RZ, R0 ;  /* 0x000000ffff6d7224 */ /* 0x000fc600078e0000 */
[----:B------:R-:W-:-:S04]  /*7a80*/  USHF.R.U32.HI UR4, URZ, 0x2, UR5 ;  /* 0x000000023f047899 */ /* 0x000fc80008011605 */
[----:B------:R-:W-:-:S04]  /*7a90*/  UIMAD UR42, UR4, -0x6, UR42 ;  /* 0xfffffffa042a78a4 */ /* 0x000fc8000f8e022a */
[----:B------:R-:W-:Y:S08]  /*7aa0*/  @P0 BRA `(.L_x_156) ;  /* 0xffffff9400e40947 */ /* 0x000ff0000383ffff */
[----:B------:R-:W-:Y:S05]  /*7ab0*/  EXIT ;  /* 0x000000000000794d */ /* 0x000fea0003800000 */
.L_x_3:
        /* <DEDUP_REMOVED lines=26> */
.L_x_158:
[--C-:B------:R-:W-:Y:S01]  /*7c60*/  SHF.R.U64 R14, R12, R20, R13.reuse ;  /* 0x000000140c0e7219 */ /* 0x100fe2000000120d */
[----:B------:R-:W0:Y:S01]  /*7c70*/  LDC R24, c[0x0][0x618] ;  /* 0x00018600ff187b82 */ /* 0x000e220000000800 */
[----:B------:R-:W-:Y:S01]  /*7c80*/  I2FP.F32.U32 R8, R6 ;  /* 0x0000000600087245 */ /* 0x000fe20000201000 */
[----:B------:R-:W-:Y:S01]  /*7c90*/  ULDC UR4, c[0x0][0x150] ;  /* 0x0000540000047ab9 */ /* 0x000fe20000000800 */
[----:B------:R-:W-:Y:S02]  /*7ca0*/  SHF.R.U32.HI R7, RZ, R20, R13 ;  /* 0x00000014ff077219 */ /* 0x000fe4000001160d */
[----:B------:R-:W-:Y:S01]  /*7cb0*/  IADD3 R11, P0, RZ, -R14, RZ ;  /* 0x8000000eff0b7210 */ /* 0x000fe20007f1e0ff */
[----:B------:R-:W-:Y:S01]  /*7cc0*/  FMUL R13, R8, UR4 ;  /* 0x00000004080d7c20 */ /* 0x000fe20008400000 */
[----:B------:R-:W-:Y:S01]  /*7cd0*/  ULDC UR4, c[0x0][0x154] ;  /* 0x0000550000047ab9 */ /* 0x000fe20000000800 */
[----:B------:R-:W1:Y:S02]  /*7ce0*/  LDC.64 R26, c[0x0][0x640] ;  /* 0x00019000ff1a7b82 */ /* 0x000e640000000a00 */
[----:B------:R-:W-:-:S02]  /*7cf0*/  IMAD.X R7, RZ, RZ, ~R7, P0 ;  /* 0x000000ffff077224 */ /* 0x000fc400000e0e07 */
[----:B------:R-:W2:Y:S01]  /*7d00*/  F2I.U32.TRUNC.NTZ R13, R13 ;  /* 0x0000000d000d7305 */ /* 0x000ea2000020f000 */
[----:B------:R-:W-:-:S03]  /*7d10*/  IMAD.WIDE.U32 R8, R11, R22, R16 ;  /* 0x000000160b087225 */ /* 0x000fc600078e0010 */
[----:B------:R-:W3:Y:S01]  /*7d20*/  LDC R15, c[0x0][0x144] ;  /* 0x00005100ff0f7b82 */ /* 0x000ee20000000800 */
[----:B------:R-:W-:-:S04]  /*7d30*/  IMAD R10, R7, R22, RZ ;  /* 0x00000016070a7224 */ /* 0x000fc800078e02ff */
[----:B------:R-:W-:Y:S02]  /*7d40*/  IMAD R7, R11, R23, R10 ;  /* 0x000000170b077224 */ /* 0x000fe400078e020a */
[----:B------:R-:W-:Y:S01]  /*7d50*/  IMAD.MOV.U32 R10, RZ, RZ, -0x1 ;  /* 0xffffffffff0a7424 */ /* 0x000fe200078e00ff */
[----:B------:R-:W4:Y:S01]  /*7d60*/  LDC R20, c[0x0][0x608] ;  /* 0x00018200ff147b82 */ /* 0x000f220000000800 */
[----:B------:R-:W-:Y:S01]  /*7d70*/  IMAD.IADD R7, R9, 0x1, R7 ;  /* 0x0000000109077824 */ /* 0x000fe200078e0207 */
[----:B------:R-:W-:-:S04]  /*7d80*/  I2FP.F32.U32 R9, R5 ;  /* 0x0000000500097245 */ /* 0x000fc80000201000 */
[-C--:B0-----:R-:W-:Y:S01]  /*7d90*/  SHF.R.U64 R12, R8, R24.reuse, R7 ;  /* 0x00000018080c7219 */ /* 0x081fe20000001207 */
[----:B--2---:R-:W-:Y:S01]  /*7da0*/  IMAD.MOV R8, RZ, RZ, -R13 ;  /* 0x000000ffff087224 */ /* 0x004fe200078e0a0d */
[----:B------:R-:W0:Y:S01]  /*7db0*/  LDC R11, c[0x0][0x658] ;  /* 0x00019600ff0b7b82 */ /* 0x000e220000000800 */
[----:B-1----:R-:W-:Y:S01]  /*7dc0*/  ISETP.NE.U32.AND P0, PT, R26, RZ, PT ;  /* 0x000000ff1a00720c */ /* 0x002fe20003f05070 */
[----:B------:R-:W-:Y:S01]  /*7dd0*/  FMUL R9, R9, UR4 ;  /* 0x0000000409097c20 */ /* 0x000fe20008400000 */
[----:B------:R-:W-:Y:S02]  /*7de0*/  SHF.R.U32.HI R7, RZ, R24, R7 ;  /* 0x00000018ff077219 */ /* 0x000fe40000011607 */
[----:B------:R-:W-:-:S03]  /*7df0*/  ISETP.NE.AND.EX P0, PT, R27, RZ, PT, P0 ;  /* 0x000000ff1b00720c */ /* 0x000fc60003f05300 */
[----:B------:R-:W1:Y:S01]  /*7e00*/  LDC R22, c[0x0][0x148] ;  /* 0x00005200ff167b82 */ /* 0x000e620000000800 */
[----:B---3--:R-:W-:Y:S02]  /*7e10*/  IMAD R23, R15, R8, R6 ;  /* 0x000000080f177224 */ /* 0x008fe400078e0206 */
[----:B------:R-:W-:-:S05]  /*7e20*/  IMAD.MOV.U32 R8, RZ, RZ, 0x1 ;  /* 0x00000001ff087424 */ /* 0x000fca00078e00ff */
[----:B------:R-:W2:Y:S01]  /*7e30*/  LDC R21, c[0x0][0x600] ;  /* 0x00018000ff157b82 */ /* 0x000ea20000000800 */
[-CC-:B----4-:R-:W-:Y:S02]  /*7e40*/  SHF.R.U64 R15, R12, R20.reuse, R7.reuse ;  /* 0x000000140c0f7219 */ /* 0x190fe40000001207 */
[----:B------:R-:W-:Y:S02]  /*7e50*/  SHF.R.U32.HI R6, RZ, R20, R7 ;  /* 0x00000014ff067219 */ /* 0x000fe40000011607 */
[----:B------:R3:W4:Y:S03]  /*7e60*/  F2I.U32.TRUNC.NTZ R20, R9 ;  /* 0x0000000900147305 */ /* 0x000726000020f000 */
[----:B------:R-:W1:Y:S01]  /*7e70*/  LDC R25, c[0x0][0x648] ;  /* 0x00019200ff197b82 */ /* 0x000e620000000800 */
[-C--:B0-----:R-:W-:Y:S02]  /*7e80*/  SHF.R.U64 R19, R15, R11.reuse, R6 ;  /* 0x0000000b0f137219 */ /* 0x081fe40000001206 */
[----:B------:R-:W-:-:S02]  /*7e90*/  SHF.L.U32 R10, R10, R11, RZ ;  /* 0x0000000b0a0a7219 */ /* 0x000fc400000006ff */
[-C--:B------:R-:W-:Y:S01]  /*7ea0*/  SHF.R.U32.HI R7, RZ, R11.reuse, R6 ;  /* 0x0000000bff077219 */ /* 0x080fe20000011606 */
[----:B------:R-:W-:Y:S01]  /*7eb0*/  IMAD.MOV.U32 R6, RZ, RZ, R19 ;  /* 0x000000ffff067224 */ /* 0x000fe200078e0013 */
[----:B------:R-:W-:Y:S01]  /*7ec0*/  SHF.L.U32 R24, R8, R11, RZ ;  /* 0x0000000b08187219 */ /* 0x000fe200000006ff */
[----:B------:R-:W0:Y:S01]  /*7ed0*/  LDC R28, c[0x0][0x638] ;  /* 0x00018e00ff1c7b82 */ /* 0x000e220000000800 */
[----:B------:R-:W-:-:S07]  /*7ee0*/  LOP3.LUT R30, RZ, R10, RZ, 0x33, !PT ;  /* 0x0000000aff1e7212 */ /* 0x000fce00078e33ff */
[----:B------:R-:W0:Y:S01]  /*7ef0*/  LDC R29, c[0x0][0x610] ;  /* 0x00018400ff1d7b82 */ /* 0x000e220000000800 */
[----:B---34-:R-:W-:Y:S05]  /*7f00*/  @!P0 BRA `(.L_x_159) ;  /* 0x0000000000288947 */ /* 0x018fea0003800000 */
[----:B------:R-:W3:Y:S02]  /*7f10*/  LDC R6, c[0x0][0x64c] ;  /* 0x00019300ff067b82 */ /* 0x000ee40000000800 */
[----:B---3--:R-:W-:-:S05]  /*7f20*/  IADD3 R11, P0, R19, R6, RZ ;  /* 0x00000006130b7210 */ /* 0x008fca0007f1e0ff */
        /* <DEDUP_REMOVED lines=8> */
.L_x_159:
[----:B------:R-:W-:Y:S01]  /*7fb0*/  ISETP.NE.AND P0, PT, R2, 0x1, PT ;  /* 0x000000010200780c */ /* 0x000fe20003f05270 */
[----:B--2---:R-:W-:Y:S01]  /*7fc0*/  VIADD R9, R21, 0xffffffff ;  /* 0xffffffff15097836 */ /* 0x004fe20000000000 */
[----:B-1----:R-:W-:Y:S01]  /*7fd0*/  SHF.R.U64 R7, R6, R25, R7 ;  /* 0x0000001906077219 */ /* 0x002fe20000001207 */
[----:B------:R-:W-:Y:S01]  /*7fe0*/  IMAD.MOV R20, RZ, RZ, -R20 ;  /* 0x000000ffff147224 */ /* 0x000fe200078e0a14 */
[----:B------:R-:W-:Y:S02]  /*7ff0*/  LOP3.LUT R6, R15, R30, RZ, 0xc0, !PT ;  /* 0x0000001e0f067212 */ /* 0x000fe400078ec0ff */
[----:B------:R-:W-:Y:S01]  /*8000*/  LOP3.LUT R12, R12, R9, RZ, 0xc0, !PT ;  /* 0x000000090c0c7212 */ /* 0x000fe200078ec0ff */
[----:B------:R-:W-:Y:S02]  /*8010*/  IMAD.MOV R8, RZ, RZ, -R7 ;  /* 0x000000ffff087224 */ /* 0x000fe400078e0a07 */
[----:B------:R-:W-:Y:S02]  /*8020*/  IMAD R6, R24, R7, R6 ;  /* 0x0000000718067224 */ /* 0x000fe400078e0206 */
[----:B------:R-:W-:-:S02]  /*8030*/  IMAD.MOV.U32 R9, RZ, RZ, 0x1 ;  /* 0x00000001ff097424 */ /* 0x000fc400078e00ff */
[----:B------:R-:W-:Y:S02]  /*8040*/  @P0 IMAD R23, R22, R20, R5 ;  /* 0x0000001416170224 */ /* 0x000fe400078e0205 */
[----:B0-----:R-:W-:Y:S02]  /*8050*/  IMAD R5, R8, R28, R19 ;  /* 0x0000001c08057224 */ /* 0x001fe400078e0213 */
[----:B------:R-:W-:Y:S02]  /*8060*/  IMAD R19, R6, R29, R23 ;  /* 0x0000001d06137224 */ /* 0x000fe400078e0217 */
[----:B------:R-:W-:Y:S02]  /*8070*/  IMAD R6, R5, R21, R12 ;  /* 0x0000001505067224 */ /* 0x000fe400078e020c */
[----:B------:R-:W-:-:S03]  /*8080*/  IMAD.MOV.U32 R8, RZ, RZ, R14 ;  /* 0x000000ffff087224 */ /* 0x000fc600078e000e */
[----:B------:R-:W-:Y:S02]  /*8090*/  SEL R20, R6, R19, !P0 ;  /* 0x0000001306147207 */ /* 0x000fe40004000000 */
[----:B------:R-:W-:-:S07]  /*80a0*/  SEL R19, R19, R6, !P0 ;  /* 0x0000000613137207 */ /* 0x000fce0004000000 */
.L_x_157:
[----:B------:R-:W-:-:S08]  /*80b0*/  NOP ;  /* 0x0000000000007918 */ /* 0x000fd00000000000 */
[----:B------:R-:W0:-:S00]  /*80c0*/  USETMAXREG.DEALLOC.CTAPOOL 0x28 ;  /* 0x00000028000079c8 */ /* 0x000e0000080e0500 */
[----:B0-----:R-:W-:-:S13]  /*80d0*/  ISETP.NE.AND P0, PT, R0, RZ, PT ;  /* 0x000000ff0000720c */ /* 0x001fda0003f05270 */
[----:B------:R-:W-:Y:S05]  /*80e0*/  @P0 EXIT ;  /* 0x000000000000094d */ /* 0x000fea0003800000 */
[----:B------:R-:W-:Y:S01]  /*80f0*/  LOP3.LUT P0, RZ, R9, 0xff, RZ, 0xc0, !PT ;  /* 0x000000ff09ff7812 */ /* 0x000fe2000780c0ff */
[----:B------:R-:W-:Y:S02]  /*8100*/  IMAD.MOV.U32 R0, RZ, RZ, 0x1 ;  /* 0x00000001ff007424 */ /* 0x000fe400078e00ff */
[----:B------:R-:W-:-:S10]  /*8110*/  IMAD.MOV.U32 R12, RZ, RZ, RZ ;  /* 0x000000ffff0c7224 */ /* 0x000fd400078e00ff */
[----:B------:R-:W-:Y:S05]  /*8120*/  @!P0 BRA `(.L_x_160) ;  /* 0x0000000c00448947 */ /* 0x000fea0003800000 */
[----:B------:R-:W0:Y:S01]  /*8130*/  LDC R0, c[0x0][0x28c] ;  /* 0x0000a300ff007b82 */ /* 0x000e220000000800 */
[----:B------:R-:W-:Y:S01]  /*8140*/  LOP3.LUT P0, RZ, R3, 0x1f, RZ, 0xc0, !PT ;  /* 0x0000001f03ff7812 */ /* 0x000fe2000780c0ff */
[----:B------:R-:W-:Y:S01]  /*8150*/  ULDC UR5, c[0x0][0x658] ;  /* 0x0001960000057ab9 */ /* 0x000fe20000000800 */
[----:B------:R-:W-:Y:S01]  /*8160*/  UMOV UR6, 0xffffffff ;  /* 0xffffffff00067882 */ /* 0x000fe20000000000 */
[----:B------:R-:W-:Y:S01]  /*8170*/  BSSY B0, `(.L_x_160) ;  /* 0x00000cc000007945 */ /* 0x000fe20003800000 */
[----:B------:R-:W-:Y:S01]  /*8180*/  USHF.L.U32 UR6, UR6, UR5, URZ ;  /* 0x0000000506067299 */ /* 0x000fe2000800063f */
[C---:B------:R-:W-:Y:S01]  /*8190*/  ISETP.NE.AND P2, PT, R4.reuse, RZ, PT ;  /* 0x000000ff0400720c */ /* 0x040fe20003f45270 */
[----:B------:R-:W-:Y:S01]  /*81a0*/  IMAD.MOV.U32 R13, RZ, RZ, 0x1 ;  /* 0x00000001ff0d7424 */ /* 0x000fe200078e00ff */
[----:B------:R-:W-:Y:S01]  /*81b0*/  ISETP.NE.OR P0, PT, R4, RZ, !P0 ;  /* 0x000000ff0400720c */ /* 0x000fe20004705670 */
[----:B------:R-:W-:Y:S01]  /*81c0*/  IMAD.MOV.U32 R12, RZ, RZ, RZ ;  /* 0x000000ffff0c7224 */ /* 0x000fe200078e00ff */
[----:B------:R-:W-:Y:S01]  /*81d0*/  LOP3.LUT R11, R18, 0x2, RZ, 0xfc, !PT ;  /* 0x00000002120b7812 */ /* 0x000fe200078efcff */
[----:B------:R-:W-:Y:S01]  /*81e0*/  ULDC UR4, c[0x0][0x600] ;  /* 0x0001800000047ab9 */ /* 0x000fe20000000800 */
[----:B------:R-:W-:Y:S01]  /*81f0*/  UMOV UR7, 0x1 ;  /* 0x0000000100077882 */ /* 0x000fe20000000000 */
[----:B------:R-:W-:-:S02]  /*8200*/  UIADD3 UR4, UR4, -0x1, URZ ;  /* 0xffffffff04047890 */ /* 0x000fc4000fffe03f */
[----:B------:R-:W-:Y:S02]  /*8210*/  USHF.L.U32 UR5, UR7, UR5, URZ ;  /* 0x0000000507057299 */ /* 0x000fe4000800063f */
[----:B------:R-:W-:Y:S01]  /*8220*/  ULOP3.LUT UR13, URZ, UR6, URZ, 0x33, !UPT ;  /* 0x000000063f0d7292 */ /* 0x000fe2000f8e333f */
[----:B------:R-:W-:Y:S01]  /*8230*/  ULDC.64 UR22, c[0x0][0x198] ;  /* 0x0000660000167ab9 */ /* 0x000fe20000000a00 */
[----:B0-----:R-:W-:-:S05]  /*8240*/  VIADD R0, R0, 0x7f ;  /* 0x0000007f00007836 */ /* 0x001fca0000000000 */
[----:B------:R-:W-:-:S04]  /*8250*/  SHF.R.S32.HI R3, RZ, 0x1f, R0 ;  /* 0x0000001fff037819 */ /* 0x000fc80000011400 */
[----:B------:R-:W-:Y:S01]  /*8260*/  LEA.HI R3, R3, R0, RZ, 0x7 ;  /* 0x0000000003037211 */ /* 0x000fe200078f38ff */
[----:B------:R-:W-:-:S03]  /*8270*/  IMAD.MOV.U32 R0, RZ, RZ, 0x1 ;  /* 0x00000001ff007424 */ /* 0x000fc600078e00ff */
[----:B------:R-:W-:-:S05]  /*8280*/  SHF.R.S32.HI R3, RZ, 0x7, R3 ;  /* 0x00000007ff037819 */ /* 0x000fca0000011403 */
[----:B------:R-:W-:-:S07]  /*8290*/  VIADD R10, R3, 0x1 ;  /* 0x00000001030a7836 */ /* 0x000fce0000000000 */
.L_x_172:
[----:B------:R-:W-:-:S03]  /*82a0*/  UMOV UR6, 0xffffffff ;  /* 0xffffffff00067882 */ /* 0x000fc60000000000 */
[----:B------:R-:W-:Y:S05]  /*82b0*/  BRA.DIV UR6, `(.L_x_161) ;  /* 0x0000001206147947 */ /* 0x000fea000b800000 */
[----:B------:R-:W-:-:S13]  /*82c0*/  ELECT P6, URZ, PT ;  /* 0x00000000003f782f */ /* 0x000fda00038c0000 */
.L_x_185:
[----:B------:R-:W0:Y:S01]  /*82d0*/  LDC R4, c[0x0][0x28c] ;  /* 0x0000a300ff047b82 */ /* 0x000e220000000800 */
[----:B------:R-:W-:Y:S01]  /*82e0*/  BSSY B1, `(.L_x_162) ;  /* 0x0000043000017945 */ /* 0x000fe20003800000 */
[----:B0-----:R-:W-:-:S13]  /*82f0*/  ISETP.LT.OR P6, PT, R4, 0x1, !P6 ;  /* 0x000000010400780c */ /* 0x001fda00077c1670 */
[----:B------:R-:W-:Y:S05]  /*8300*/  @P6 BRA `(.L_x_163) ;  /* 0x0000000400006947 */ /* 0x000fea0003800000 */
[----:B------:R-:W-:Y:S02]  /*8310*/  IMAD.SHL.U32 R19, R19, 0x100, RZ ;  /* 0x0000010013137824 */ /* 0x000fe400078e00ff */
[----:B------:R-:W-:Y:S02]  /*8320*/  IMAD.SHL.U32 R20, R20, 0x40, RZ ;  /* 0x0000004014147824 */ /* 0x000fe400078e00ff */
[----:B------:R-:W-:Y:S02]  /*8330*/  IMAD.MOV.U32 R21, RZ, RZ, RZ ;  /* 0x000000ffff157224 */ /* 0x000fe400078e00ff */
[----:B------:R-:W-:Y:S02]  /*8340*/  IMAD.MOV.U32 R4, RZ, RZ, R10 ;  /* 0x000000ffff047224 */ /* 0x000fe400078e000a */
[----:B------:R-:W-:Y:S02]  /*8350*/  IMAD.MOV.U32 R5, RZ, RZ, R0 ;  /* 0x000000ffff057224 */ /* 0x000fe400078e0000 */
[----:B------:R-:W-:-:S07]  /*8360*/  IMAD.MOV.U32 R6, RZ, RZ, R12 ;  /* 0x000000ffff067224 */ /* 0x000fce00078e000c */
.L_x_167:
[----:B------:R-:W0:Y:S01]  /*8370*/  S2R R14, SR_CgaCtaId ;  /* 0x00000000000e7919 */ /* 0x000e220000008800 */
[----:B------:R-:W-:Y:S01]  /*8380*/  MOV R7, 0x400 ;  /* 0x0000040000077802 */ /* 0x000fe20000000f00 */
[----:B------:R-:W1:Y:S03]  /*8390*/  @!P2 LDC R9, c[0x0][0x500] ;  /* 0x00014000ff09ab82 */ /* 0x000e660000000800 */
[----:B0-----:R-:W-:Y:S02]  /*83a0*/  LEA R15, R14, R7, 0x18 ;  /* 0x000000070e0f7211 */ /* 0x001fe400078ec0ff */
[----:B------:R-:W-:-:S03]  /*83b0*/  SHF.L.U32 R7, R5, 0x1f, RZ ;  /* 0x0000001f05077819 */ /* 0x000fc600000006ff */
[----:B------:R-:W-:-:S04]  /*83c0*/  IMAD R14, R6, 0x8, R15 ;  /* 0x00000008060e7824 */ /* 0x000fc800078e020f */
[----:B------:R-:W0:Y:S02]  /*83d0*/  SYNCS.PHASECHK.TRANS64.TRYWAIT P1, [R14+URZ+0x30], R7 ;  /* 0x000030070e0075a7 */ /* 0x000e24000802017f */
[----:B01----:R-:W-:Y:S05]  /*83e0*/  @!P1 BRA `(.L_x_164) ;  /* 0x0000000c00e89947 */ /* 0x003fea0003800000 */
.L_x_186:
[----:B0-----:R-:W-:Y:S01]  /*83f0*/  PRMT R7, R11, 0x9910, RZ ;  /* 0x000099100b077816 */ /* 0x001fe200000000ff */
[----:B------:R0:W-:Y:S03]  /*8400*/  @!P2 SYNCS.ARRIVE.TRANS64 RZ, [R14+URZ], R9 ;  /* 0x000000090effa9a7 */ /* 0x0001e6000800003f */
[----:B------:R-:W-:-:S13]  /*8410*/  ISETP.NE.AND P1, PT, R7, 0x2, PT ;  /* 0x000000020700780c */ /* 0x000fda0003f25270 */
[----:B0-----:R-:W-:Y:S05]  /*8420*/  @P1 BRA `(.L_x_165) ;  /* 0x0000000000041947 */ /* 0x001fea0003800000 */
[----:B------:R-:W-:Y:S01]  /*8430*/  BPT.TRAP 0x1 ;  /* 0x000000040000795c */ /* 0x000fe20000300000 */
.L_x_165:
[----:B------:R-:W-:Y:S05]  /*8440*/  @P0 BRA `(.L_x_166) ;  /* 0x0000000000040947 */ /* 0x000fea0003800000 */
[----:B------:R-:W-:Y:S01]  /*8450*/  BPT.TRAP 0x1 ;  /* 0x000000040000795c */ /* 0x000fe20000300000 */
.L_x_166:
[C-C-:B------:R-:W-:Y:S01]  /*8460*/  IMAD R7, R6.reuse, 0x10000, R15.reuse ;  /* 0x0001000006077824 */ /* 0x140fe200078e020f */
[----:B------:R-:W-:Y:S01]  /*8470*/  R2UR UR34, R21 ;  /* 0x00000000152272ca */ /* 0x000fe200000e0000 */
[----:B------:R-:W-:Y:S01]  /*8480*/  IMAD R15, R6, 0x4000, R15 ;  /* 0x00004000060f7824 */ /* 0x000fe200078e020f */
[----:B------:R-:W-:Y:S01]  /*8490*/  R2UR UR33, R14 ;  /* 0x000000000e2172ca */ /* 0x000fe200000e0000 */
[----:B------:R-:W-:Y:S01]  /*84a0*/  VIADD R4, R4, 0xffffffff ;  /* 0xffffffff04047836 */ /* 0x000fe20000000000 */
[----:B------:R-:W-:Y:S01]  /*84b0*/  R2UR UR24, R7 ;  /* 0x00000000071872ca */ /* 0x000fe200000e0000 */
[----:B------:R-:W-:Y:S01]  /*84c0*/  UIADD3 UR6, UP0, UR22, 0xf0, URZ ;  /* 0x000000f016067890 */ /* 0x000fe2000ff1e03f */
[----:B------:R-:W-:Y:S01]  /*84d0*/  R2UR UR8, R15 ;  /* 0x000000000f0872ca */ /* 0x000fe200000e0000 */
[----:B------:R-:W-:Y:S01]  /*84e0*/  UIADD3 UR30, UP1, UR22, 0x1f0, URZ ;  /* 0x000001f0161e7890 */ /* 0x000fe2000ff3e03f */
[----:B------:R-:W-:Y:S01]  /*84f0*/  R2UR UR36, R8 ;  /* 0x00000000082472ca */ /* 0x000fe200000e0000 */
[----:B------:R-:W-:Y:S01]  /*8500*/  UIADD3.X UR7, URZ, UR23, URZ, UP0, !UPT ;  /* 0x000000173f077290 */ /* 0x000fe200087fe43f */
[----:B------:R-:W-:Y:S01]  /*8510*/  R2UR UR35, R19 ;  /* 0x00000000132372ca */ /* 0x000fe200000e0000 */
[----:B------:R-:W-:Y:S01]  /*8520*/  UIADD3.X UR31, URZ, UR23, URZ, UP1, !UPT ;  /* 0x000000173f1f7290 */ /* 0x000fe20008ffe43f */
[----:B------:R-:W-:Y:S01]  /*8530*/  R2UR UR19, R20 ;  /* 0x00000000141372ca */ /* 0x000fe200000e0000 */
[----:B------:R-:W-:Y:S01]  /*8540*/  UIADD3 UR26, UR34, 0x40, URZ ;  /* 0x00000040221a7890 */ /* 0x000fe2000fffe03f */
[----:B------:R-:W-:Y:S01]  /*8550*/  ISETP.GT.AND P3, PT, R4, 0x1, PT ;  /* 0x000000010400780c */ /* 0x000fe20003f64270 */
[----:B------:R-:W-:Y:S01]  /*8560*/  VIADD R6, R6, 0x1 ;  /* 0x0000000106067836 */ /* 0x000fe20000000000 */
[----:B------:R-:W-:Y:S01]  /*8570*/  UMOV UR14, 0x0 ;  /* 0x00000000000e7882 */ /* 0x000fe20000000000 */
[----:B------:R-:W-:Y:S01]  /*8580*/  UIADD3 UR32, UR24, 0x180, URZ ;  /* 0x0000018018207890 */ /* 0x000fe2000fffe03f */
[----:B------:R-:W-:Y:S01]  /*8590*/  VIADD R21, R21, 0x80 ;  /* 0x0000008015157836 */ /* 0x000fe20000000000 */
[----:B------:R-:W-:Y:S01]  /*85a0*/  UIADD3 UR24, UR24, 0x8180, URZ ;  /* 0x0000818018187890 */ /* 0x000fe2000fffe03f */
[----:B------:R-:W-:Y:S01]  /*85b0*/  ISETP.NE.AND P1, PT, R6, 0x6, PT ;  /* 0x000000060600780c */ /* 0x000fe20003f25270 */
[----:B------:R-:W-:-:S02]  /*85c0*/  UIADD3 UR16, UR8, 0x60180, URZ ;  /* 0x0006018008107890 */ /* 0x000fc4000fffe03f */
[----:B------:R-:W-:Y:S01]  /*85d0*/  UIADD3 UR8, UR8, 0x62180, URZ ;  /* 0x0006218008087890 */ /* 0x000fe2000fffe03f */
[----:B------:R-:W-:Y:S01]  /*85e0*/  SEL R14, RZ, 0x1, P1 ;  /* 0x00000001ff0e7807 */ /* 0x000fe20000800000 */
[----:B------:R-:W-:Y:S01]  /*85f0*/  UMOV UR15, 0x10000000 ;  /* 0x10000000000f7882 */ /* 0x000fe20000000000 */
[----:B------:R-:W-:Y:S01]  /*8600*/  UMOV UR25, UR33 ;  /* 0x0000002100197c82 */ /* 0x000fe20008000000 */
[----:B------:R-:W-:Y:S01]  /*8610*/  UMOV UR28, UR36 ;  /* 0x00000024001c7c82 */ /* 0x000fe20008000000 */
[----:B------:R-:W-:Y:S01]  /*8620*/  UMOV UR27, UR35 ;  /* 0x00000023001b7c82 */ /* 0x000fe20008000000 */
[----:B------:R-:W-:Y:S01]  /*8630*/  UMOV UR17, UR33 ;  /* 0x0000002100117c82 */ /* 0x000fe20008000000 */
[----:B------:R-:W-:Y:S01]  /*8640*/  UMOV UR18, UR34 ;  /* 0x0000002200127c82 */ /* 0x000fe20008000000 */
[----:B------:R-:W-:Y:S01]  /*8650*/  UMOV UR20, UR36 ;  /* 0x0000002400147c82 */ /* 0x000fe20008000000 */
[----:B------:R0:W-:Y:S01]  /*8660*/  UTMALDG.3D [UR32], [UR6], desc[UR14] ;  /* 0x00000e20060075b4 */ /* 0x0001e20008011000 */
[----:B------:R-:W-:Y:S01]  /*8670*/  UMOV UR9, UR33 ;  /* 0x0000002100097c82 */ /* 0x000fe20008000000 */
[----:B------:R-:W-:Y:S01]  /*8680*/  UMOV UR11, UR19 ;  /* 0x00000013000b7c82 */ /* 0x000fe20008000000 */
[----:B------:R-:W-:Y:S01]  /*8690*/  UMOV UR12, UR36 ;  /* 0x00000024000c7c82 */ /* 0x000fe20008000000 */
[----:B------:R-:W-:Y:S01]  /*86a0*/  UMOV UR10, UR26 ;  /* 0x0000001a000a7c82 */ /* 0x000fe20008000000 */
[----:B------:R-:W-:-:S02]  /*86b0*/  LOP3.LUT R5, R5, R14, RZ, 0x3c, !PT ;  /* 0x0000000e05057212 */ /* 0x000fc400078e3cff */
[----:B------:R-:W-:Y:S01]  /*86c0*/  SEL R6, R6, RZ, P1 ;  /* 0x000000ff06067207 */ /* 0x000fe20000800000 */
[----:B------:R0:W-:Y:S01]  /*86d0*/  UTMALDG.3D [UR24], [UR6], desc[UR14] ;  /* 0x00000e18060075b4 */ /* 0x0001e20008011000 */
[----:B------:R0:W-:Y:S01]  /*86e0*/  UTMALDG.3D [UR16], [UR30], desc[UR14] ;  /* 0x00000e101e0075b4 */ /* 0x0001e20008011000 */
[----:B------:R0:W-:Y:S02]  /*86f0*/  UTMALDG.3D [UR8], [UR30], desc[UR14] ;  /* 0x00000e081e0075b4 */ /* 0x0001e40008011000 */
[----:B0-----:R-:W-:Y:S05]  /*8700*/  @P3 BRA `(.L_x_167) ;  /* 0xfffffffc00183947 */ /* 0x001fea000383ffff */
.L_x_163:
[----:B------:R-:W-:Y:S05]  /*8710*/  BSYNC B1 ;  /* 0x0000000000017941 */ /* 0x000fea0003800000 */
.L_x_162:
[----:B------:R-:W-:Y:S01]  /*8720*/  LOP3.LUT P3, RZ, R13, 0xff, RZ, 0xc0, !PT ;  /* 0x000000ff0dff7812 */ /* 0x000fe2000786c0ff */
[----:B------:R-:W-:Y:S01]  /*8730*/  IMAD.IADD R12, R3, 0x1, R12 ;  /* 0x00000001030c7824 */ /* 0x000fe200078e020c */
[----:B------:R-:W-:Y:S01]  /*8740*/  IADD3 R16, P4, R16, UR38, RZ ;  /* 0x0000002610107c10 */ /* 0x000fe2000ff9e0ff */
[----:B------:R-:W-:Y:S01]  /*8750*/  ULDC.64 UR6, c[0x0][0x650] ;  /* 0x0001940000067ab9 */ /* 0x000fe20000000a00 */
[----:B------:R-:W-:Y:S01]  /*8760*/  BSSY B1, `(.L_x_168) ;  /* 0x000006a000017945 */ /* 0x000fe20003800000 */
[----:B------:R-:W-:Y:S01]  /*8770*/  IMAD.MOV.U32 R19, RZ, RZ, -0x1 ;  /* 0xffffffffff137424 */ /* 0x000fe200078e00ff */
[----:B------:R-:W-:Y:S01]  /*8780*/  ISETP.GT.U32.AND P1, PT, R12, 0x5, PT ;  /* 0x000000050c00780c */ /* 0x000fe20003f24070 */
[----:B------:R-:W-:Y:S01]  /*8790*/  IMAD.MOV.U32 R20, RZ, RZ, -0x1 ;  /* 0xffffffffff147424 */ /* 0x000fe200078e00ff */
[----:B------:R-:W-:Y:S01]  /*87a0*/  IADD3.X R17, R17, UR41, RZ, P4, !PT ;  /* 0x0000002911117c10 */ /* 0x000fe2000a7fe4ff */
[----:B------:R-:W-:Y:S01]  /*87b0*/  IMAD.MOV.U32 R8, RZ, RZ, -0x1 ;  /* 0xffffffffff087424 */ /* 0x000fe200078e00ff */
[----:B------:R-:W-:-:S02]  /*87c0*/  ISETP.LT.U32.AND P1, PT, R3, 0x6, P1 ;  /* 0x000000060300780c */ /* 0x000fc40000f21070 */
[----:B------:R-:W-:Y:S01]  /*87d0*/  PRMT R13, RZ, 0x7610, R13 ;  /* 0x00007610ff0d7816 */ /* 0x000fe2000000000d */
[----:B------:R-:W0:Y:S01]  /*87e0*/  @P3 S2R R5, SR_CgaCtaId ;  /* 0x0000000000053919 */ /* 0x000e220000008800 */
[----:B------:R-:W-:-:S04]  /*87f0*/  @P3 MOV R4, 0x400 ;  /* 0x0000040000043802 */ /* 0x000fc80000000f00 */
[----:B0-----:R-:W-:Y:S01]  /*8800*/  @P3 LEA R6, R5, R4, 0x18 ;  /* 0x0000000405063211 */ /* 0x001fe200078ec0ff */
[----:B------:R-:W-:-:S03]  /*8810*/  IMAD.WIDE.U32 R4, R12, -0x55555555, RZ ;  /* 0xaaaaaaab0c047825 */ /* 0x000fc600078e00ff */
[----:B------:R0:W-:Y:S01]  /*8820*/  @P3 SYNCS.ARRIVE.TRANS64.A1T0 RZ, [R6+URZ+0x78], RZ ;  /* 0x000078ff06ff39a7 */ /* 0x0001e2000810003f */
[----:B------:R-:W-:Y:S02]  /*8830*/  ISETP.GE.U32.AND P3, PT, R3, 0x6, PT ;  /* 0x000000060300780c */ /* 0x000fe40003f66070 */
[----:B------:R-:W-:Y:S02]  /*8840*/  SHF.R.U32.HI R7, RZ, 0x2, R5 ;  /* 0x00000002ff077819 */ /* 0x000fe40000011605 */
[----:B------:R-:W-:Y:S02]  /*8850*/  SEL R5, RZ, 0x1, !P1 ;  /* 0x00000001ff057807 */ /* 0x000fe40004800000 */
[----:B------:R-:W-:Y:S01]  /*8860*/  ISETP.GE.U32.AND P1, PT, R16, UR6, PT ;  /* 0x0000000610007c0c */ /* 0x000fe2000bf26070 */
[----:B------:R-:W-:Y:S01]  /*8870*/  IMAD R12, R7, -0x6, R12 ;  /* 0xfffffffa070c7824 */ /* 0x000fe200078e020c */
[----:B------:R-:W-:Y:S02]  /*8880*/  LOP3.LUT R0, R0, R5, RZ, 0x3c, !PT ;  /* 0x0000000500007212 */ /* 0x000fe400078e3cff */
[----:B------:R-:W-:-:S02]  /*8890*/  ISETP.GE.U32.AND.EX P1, PT, R17, UR7, PT, P1 ;  /* 0x0000000711007c0c */ /* 0x000fc4000bf26110 */
[----:B------:R-:W-:Y:S02]  /*88a0*/  PRMT R4, RZ, 0x7610, R4 ;  /* 0x00007610ff047816 */ /* 0x000fe40000000004 */
[----:B------:R-:W-:-:S09]  /*88b0*/  @P3 LOP3.LUT R0, R0, 0x1, R7, 0x78, !PT ;  /* 0x0000000100003812 */ /* 0x000fd200078e7807 */
[----:B0-----:R-:W-:Y:S05]  /*88c0*/  @P1 BRA `(.L_x_169) ;  /* 0x00000004004c1947 */ /* 0x001fea0003800000 */
[----:B------:R-:W-:Y:S01]  /*88d0*/  ULDC.64 UR6, c[0x0][0x628] ;  /* 0x00018a0000067ab9 */ /* 0x000fe20000000a00 */
[----:B------:R-:W0:Y:S01]  /*88e0*/  S2R R15, SR_CTAID.X ;  /* 0x00000000000f7919 */ /* 0x000e220000002500 */
[----:B------:R-:W-:Y:S01]  /*88f0*/  ISETP.NE.U32.AND P1, PT, RZ, UR6, PT ;  /* 0x00000006ff007c0c */ /* 0x000fe2000bf25070 */
[----:B------:R-:W-:Y:S01]  /*8900*/  ULDC UR9, c[0x0][0x630] ;  /* 0x00018c0000097ab9 */ /* 0x000fe20000000800 */
[----:B------:R-:W-:Y:S01]  /*8910*/  IMAD.MOV.U32 R4, RZ, RZ, R16 ;  /* 0x000000ffff047224 */ /* 0x000fe200078e0010 */
[----:B------:R-:W1:Y:S01]  /*8920*/  S2R R14, SR_CTAID.Y ;  /* 0x00000000000e7919 */ /* 0x000e620000002600 */
[----:B------:R-:W-:Y:S01]  /*8930*/  ISETP.NE.AND.EX P1, PT, RZ, UR7, PT, P1 ;  /* 0x00000007ff007c0c */ /* 0x000fe2000bf25310 */
[----:B------:R-:W-:-:S12]  /*8940*/  IMAD.MOV.U32 R5, RZ, RZ, R17 ;  /* 0x000000ffff057224 */ /* 0x000fd800078e0011 */
[----:B------:R-:W-:Y:S05]  /*8950*/  @!P1 BRA `(.L_x_170) ;  /* 0x0000000000289947 */ /* 0x000fea0003800000 */
[----:B------:R-:W-:Y:S02]  /*8960*/  ULDC UR8, c[0x0][0x634] ;  /* 0x00018d0000087ab9 */ /* 0x000fe40000000800 */
[----:B------:R-:W-:-:S05]  /*8970*/  IADD3 R9, P1, R16, UR8, RZ ;  /* 0x0000000810097c10 */ /* 0x000fca000ff3e0ff */
[----:B------:R-:W-:-:S04]  /*8980*/  IMAD.X R19, RZ, RZ, R17, P1 ;  /* 0x000000ffff137224 */ /* 0x000fc800008e0611 */
[----:B------:R-:W-:-:S04]  /*8990*/  IMAD.WIDE.U32 R6, R19, UR6, RZ ;  /* 0x0000000613067c25 */ /* 0x000fc8000f8e00ff */
[----:B------:R-:W-:-:S04]  /*89a0*/  IMAD.WIDE.U32 R6, P1, R9, UR7, R6 ;  /* 0x0000000709067c25 */ /* 0x000fc8000f820006 */
[----:B------:R-:W-:-:S04]  /*89b0*/  IMAD.WIDE.U32 R8, R9, UR6, RZ ;  /* 0x0000000609087c25 */ /* 0x000fc8000f8e00ff */
[----:B------:R-:W-:Y:S01]  /*89c0*/  IMAD.X R5, RZ, RZ, RZ, P1 ;  /* 0x000000ffff057224 */ /* 0x000fe200008e06ff */
[----:B------:R-:W-:Y:S01]  /*89d0*/  IADD3 RZ, P1, R9, R6, RZ ;  /* 0x0000000609ff7210 */ /* 0x000fe20007f3e0ff */
[----:B------:R-:W-:-:S04]  /*89e0*/  IMAD.MOV.U32 R4, RZ, RZ, R7 ;  /* 0x000000ffff047224 */ /* 0x000fc800078e0007 */
[----:B------:R-:W-:-:S08]  /*89f0*/  IMAD.WIDE.U32.X R4, R19, UR7, R4, P1 ;  /* 0x0000000713047c25 */ /* 0x000fd000088e0404 */
.L_x_170:
[--C-:B------:R-:W-:Y:S01]  /*8a00*/  SHF.R.U64 R8, R4, UR9, R5.reuse ;  /* 0x0000000904087c19 */ /* 0x100fe20008001205 */
[----:B------:R-:W-:Y:S01]  /*8a10*/  ULDC.64 UR6, c[0x0][0x620] ;  /* 0x0001880000067ab9 */ /* 0x000fe20000000a00 */
[----:B------:R-:W-:Y:S01]  /*8a20*/  SHF.R.U32.HI R4, RZ, UR9, R5 ;  /* 0x00000009ff047c19 */ /* 0x000fe20008011605 */
[----:B------:R-:W2:Y:S01]  /*8a30*/  LDC R24, c[0x0][0x144] ;  /* 0x00005100ff187b82 */ /* 0x000ea20000000800 */
[----:B------:R-:W-:Y:S01]  /*8a40*/  IADD3 R7, P1, RZ, -R8, RZ ;  /* 0x80000008ff077210 */ /* 0x000fe20007f3e0ff */
[----:B------:R-:W-:Y:S01]  /*8a50*/  ULDC.64 UR10, c[0x0][0x640] ;  /* 0x00019000000a7ab9 */ /* 0x000fe20000000a00 */
[----:B0-----:R-:W-:Y:S01]  /*8a60*/  I2FP.F32.U32 R9, R15 ;  /* 0x0000000f00097245 */ /* 0x001fe20000201000 */
[----:B------:R-:W-:Y:S02]  /*8a70*/  ULDC UR8, c[0x0][0x608] ;  /* 0x0001820000087ab9 */ /* 0x000fe40000000800 */
[----:B------:R-:W-:Y:S01]  /*8a80*/  IMAD.X R4, RZ, RZ, ~R4, P1 ;  /* 0x000000ffff047224 */ /* 0x000fe200008e0e04 */
[----:B------:R-:W-:Y:S01]  /*8a90*/  ISETP.NE.U32.AND P1, PT, RZ, UR10, PT ;  /* 0x0000000aff007c0c */ /* 0x000fe2000bf25070 */
[----:B------:R-:W0:Y:S02]  /*8aa0*/  LDC R21, c[0x0][0x148] ;  /* 0x00005200ff157b82 */ /* 0x000e240000000800 */
[----:B------:R-:W-:Y:S01]  /*8ab0*/  IMAD R6, R4, UR6, RZ ;  /* 0x0000000604067c24 */ /* 0x000fe2000f8e02ff */
[----:B------:R-:W-:Y:S01]  /*8ac0*/  ISETP.NE.AND.EX P1, PT, RZ, UR11, PT, P1 ;  /* 0x0000000bff007c0c */ /* 0x000fe2000bf25310 */
[----:B------:R-:W-:Y:S01]  /*8ad0*/  IMAD.WIDE.U32 R4, R7, UR6, R16 ;  /* 0x0000000607047c25 */ /* 0x000fe2000f8e0010 */
[----:B------:R-:W-:-:S03]  /*8ae0*/  ULDC UR6, c[0x0][0x150] ;  /* 0x0000540000067ab9 */ /* 0x000fc60000000800 */
[----:B------:R-:W-:Y:S02]  /*8af0*/  IMAD R7, R7, UR7, R6 ;  /* 0x0000000707077c24 */ /* 0x000fe4000f8e0206 */
[----:B------:R-:W-:Y:S01]  /*8b00*/  FMUL R6, R9, UR6 ;  /* 0x0000000609067c20 */ /* 0x000fe20008400000 */
[----:B------:R-:W-:Y:S01]  /*8b10*/  ULDC UR6, c[0x0][0x618] ;  /* 0x0001860000067ab9 */ /* 0x000fe20000000800 */
[----:B------:R-:W-:Y:S01]  /*8b20*/  ULDC UR7, c[0x0][0x154] ;  /* 0x0000550000077ab9 */ /* 0x000fe20000000800 */
[----:B------:R-:W-:-:S03]  /*8b30*/  IMAD.IADD R5, R5, 0x1, R7 ;  /* 0x0000000105057824 */ /* 0x000fc600078e0207 */
[----:B------:R-:W3:Y:S02]  /*8b40*/  F2I.U32.TRUNC.NTZ R6, R6 ;  /* 0x0000000600067305 */ /* 0x000ee4000020f000 */
[----:B------:R-:W-:Y:S02]  /*8b50*/  SHF.R.U64 R9, R4, UR6, R5 ;  /* 0x0000000604097c19 */ /* 0x000fe40008001205 */
[----:B-1----:R-:W-:-:S05]  /*8b60*/  I2FP.F32.U32 R4, R14 ;  /* 0x0000000e00047245 */ /* 0x002fca0000201000 */
[----:B------:R-:W-:Y:S01]  /*8b70*/  FMUL R22, R4, UR7 ;  /* 0x0000000704167c20 */ /* 0x000fe20008400000 */
[----:B------:R-:W-:Y:S01]  /*8b80*/  SHF.R.U32.HI R4, RZ, UR6, R5 ;  /* 0x00000006ff047c19 */ /* 0x000fe20008011605 */
[----:B------:R-:W-:-:S03]  /*8b90*/  ULDC UR6, c[0x0][0x658] ;  /* 0x0001960000067ab9 */ /* 0x000fc60000000800 */
[--C-:B------:R-:W-:Y:S01]  /*8ba0*/  SHF.R.U64 R20, R9, UR8, R4.reuse ;  /* 0x0000000809147c19 */ /* 0x100fe20008001204 */
[----:B------:R-:W1:Y:S01]  /*8bb0*/  F2I.U32.TRUNC.NTZ R22, R22 ;  /* 0x0000001600167305 */ /* 0x000e62000020f000 */
[----:B------:R-:W-:Y:S01]  /*8bc0*/  SHF.R.U32.HI R5, RZ, UR8, R4 ;  /* 0x00000008ff057c19 */ /* 0x000fe20008011604 */
[----:B---3--:R-:W-:-:S03]  /*8bd0*/  IMAD.MOV R6, RZ, RZ, -R6 ;  /* 0x000000ffff067224 */ /* 0x008fc600078e0a06 */
[----:B------:R-:W-:Y:S01]  /*8be0*/  SHF.R.U64 R19, R20, UR6, R5 ;  /* 0x0000000614137c19 */ /* 0x000fe20008001205 */
[----:B--2---:R-:W-:Y:S01]  /*8bf0*/  IMAD R15, R24, R6, R15 ;  /* 0x00000006180f7224 */ /* 0x004fe200078e020f */
[----:B------:R-:W-:-:S03]  /*8c00*/  SHF.R.U32.HI R23, RZ, UR6, R5 ;  /* 0x00000006ff177c19 */ /* 0x000fc60008011605 */
[----:B------:R-:W-:Y:S02]  /*8c10*/  IMAD.MOV.U32 R4, RZ, RZ, R19 ;  /* 0x000000ffff047224 */ /* 0x000fe400078e0013 */
[----:B------:R-:W-:Y:S01]  /*8c20*/  IMAD.MOV.U32 R5, RZ, RZ, R23 ;  /* 0x000000ffff057224 */ /* 0x000fe200078e0017 */
[----:B-1----:R-:W-:Y:S06]  /*8c30*/  @!P1 BRA `(.L_x_171) ;  /* 0x0000000000289947 */ /* 0x002fec0003800000 */
[----:B------:R-:W-:Y:S02]  /*8c40*/  ULDC UR6, c[0x0][0x64c] ;  /* 0x0001930000067ab9 */ /* 0x000fe40000000800 */
[----:B------:R-:W-:-:S05]  /*8c50*/  IADD3 R5, P1, R19, UR6, RZ ;  /* 0x0000000613057c10 */ /* 0x000fca000ff3e0ff */
[----:B------:R-:W-:-:S04]  /*8c60*/  IMAD.X R23, RZ, RZ, R23, P1 ;  /* 0x000000ffff177224 */ /* 0x000fc800008e0617 */
[----:B------:R-:W-:-:S04]  /*8c70*/  IMAD.WIDE.U32 R6, R23, UR10, RZ ;  /* 0x0000000a17067c25 */ /* 0x000fc8000f8e00ff */
[----:B------:R-:W-:-:S04]  /*8c80*/  IMAD.WIDE.U32 R6, P1, R5, UR11, R6 ;  /* 0x0000000b05067c25 */ /* 0x000fc8000f820006 */
[----:B------:R-:W-:-:S04]  /*8c90*/  IMAD.WIDE.U32 R4, R5, UR10, RZ ;  /* 0x0000000a05047c25 */ /* 0x000fc8000f8e00ff */
[----:B------:R-:W-:Y:S01]  /*8ca0*/  IMAD.MOV.U32 R4, RZ, RZ, R7 ;  /* 0x000000ffff047224 */ /* 0x000fe200078e0007 */
[----:B------:R-:W-:Y:S01]  /*8cb0*/  IADD3 RZ, P3, R5, R6, RZ ;  /* 0x0000000605ff7210 */ /* 0x000fe20007f7e0ff */
[----:B------:R-:W-:-:S04]  /*8cc0*/  IMAD.X R5, RZ, RZ, RZ, P1 ;  /* 0x000000ffff057224 */ /* 0x000fc800008e06ff */
[----:B------:R-:W-:-:S08]  /*8cd0*/  IMAD.WIDE.U32.X R4, R23, UR11, R4, P3 ;  /* 0x0000000b17047c25 */ /* 0x000fd000098e0404 */
.L_x_171:
[----:B------:R-:W-:Y:S01]  /*8ce0*/  ISETP.NE.AND P1, PT, R2, 0x1, PT ;  /* 0x000000010200780c */ /* 0x000fe20003f25270 */
[----:B------:R-:W-:Y:S01]  /*8cf0*/  ULDC UR6, c[0x0][0x648] ;  /* 0x0001920000067ab9 */ /* 0x000fe20000000800 */
[----:B------:R-:W-:Y:S01]  /*8d00*/  LOP3.LUT R20, R20, UR13, RZ, 0xc0, !PT ;  /* 0x0000000d14147c12 */ /* 0x000fe2000f8ec0ff */
[----:B------:R-:W-:Y:S01]  /*8d10*/  IMAD.MOV R22, RZ, RZ, -R22 ;  /* 0x000000ffff167224 */ /* 0x000fe200078e0a16 */
[----:B------:R-:W-:Y:S01]  /*8d20*/  SHF.R.U64 R5, R4, UR6, R5 ;  /* 0x0000000604057c19 */ /* 0x000fe20008001205 */
[----:B------:R-:W-:Y:S01]  /*8d30*/  ULDC UR6, c[0x0][0x638] ;  /* 0x00018e0000067ab9 */ /* 0x000fe20000000800 */
[----:B------:R-:W-:Y:S01]  /*8d40*/  LOP3.LUT R6, R9, UR4, RZ, 0xc0, !PT ;  /* 0x0000000409067c12 */ /* 0x000fe2000f8ec0ff */
[----:B------:R-:W-:Y:S02]  /*8d50*/  ULDC UR7, c[0x0][0x610] ;  /* 0x0001840000077ab9 */ /* 0x000fe40000000800 */
[----:B------:R-:W-:Y:S02]  /*8d60*/  IMAD.MOV R4, RZ, RZ, -R5 ;  /* 0x000000ffff047224 */ /* 0x000fe400078e0a05 */
[----:B------:R-:W-:-:S02]  /*8d70*/  IMAD R20, R5, UR5, R20 ;  /* 0x0000000505147c24 */ /* 0x000fc4000f8e0214 */
[----:B0-----:R-:W-:Y:S02]  /*8d80*/  @P1 IMAD R15, R21, R22, R14 ;  /* 0x00000016150f1224 */ /* 0x001fe400078e020e */
[----:B------:R-:W-:Y:S01]  /*8d90*/  IMAD R19, R4, UR6, R19 ;  /* 0x0000000604137c24 */ /* 0x000fe2000f8e0213 */
[----:B------:R-:W-:Y:S01]  /*8da0*/  ULDC UR6, c[0x0][0x600] ;  /* 0x0001800000067ab9 */ /* 0x000fe20000000800 */
[----:B------:R-:W-:Y:S02]  /*8db0*/  IMAD R15, R20, UR7, R15 ;  /* 0x00000007140f7c24 */ /* 0x000fe4000f8e020f */
[----:B------:R-:W-:Y:S02]  /*8dc0*/  IMAD R6, R19, UR6, R6 ;  /* 0x0000000613067c24 */ /* 0x000fe4000f8e0206 */
[----:B------:R-:W-:-:S03]  /*8dd0*/  IMAD.MOV.U32 R4, RZ, RZ, 0x1 ;  /* 0x00000001ff047424 */ /* 0x000fc600078e00ff */
[----:B------:R-:W-:Y:S02]  /*8de0*/  SEL R20, R6, R15, !P1 ;  /* 0x0000000f06147207 */ /* 0x000fe40004800000 */
[----:B------:R-:W-:-:S07]  /*8df0*/  SEL R19, R15, R6, !P1 ;  /* 0x000000060f137207 */ /* 0x000fce0004800000 */
.L_x_169:
[----:B------:R-:W-:Y:S05]  /*8e00*/  BSYNC B1 ;  /* 0x0000000000017941 */ /* 0x000fea0003800000 */
.L_x_168:
[----:B------:R-:W-:-:S13]  /*8e10*/  LOP3.LUT P1, RZ, R4, 0xff, RZ, 0xc0, !PT ;  /* 0x000000ff04ff7812 */ /* 0x000fda000782c0ff */
[----:B------:R-:W-:Y:S05]  /*8e20*/  @P1 BRA `(.L_x_172) ;  /* 0xfffffff4001c1947 */ /* 0x000fea000383ffff */
[----:B------:R-:W-:Y:S05]  /*8e30*/  BSYNC B0 ;  /* 0x0000000000007941 */ /* 0x000fea0003800000 */
.L_x_160:
[----:B------:R-:W-:-:S03]  /*8e40*/  UMOV UR6, 0xffffffff ;  /* 0xffffffff00067882 */ /* 0x000fc60000000000 */
[----:B------:R-:W-:Y:S05]  /*8e50*/  BRA.DIV UR6, `(.L_x_173) ;  /* 0x0000000606607947 */ /* 0x000fea000b800000 */
[----:B------:R-:W-:-:S13]  /*8e60*/  ELECT P6, URZ, PT ;  /* 0x00000000003f782f */ /* 0x000fda00038c0000 */
.L_x_189:
[----:B------:R-:W-:Y:S04]  /*8e70*/  BSSY B0, `(.L_x_174) ;  /* 0x000003d000007945 */ /* 0x000fe80003800000 */
[----:B------:R-:W-:Y:S05]  /*8e80*/  @!P6 BRA `(.L_x_175) ;  /* 0x0000000000ece947 */ /* 0x000fea0003800000 */
[----:B------:R-:W-:-:S04]  /*8e90*/  LOP3.LUT R18, R18, 0x2, RZ, 0xfc, !PT ;  /* 0x0000000212127812 */ /* 0x000fc800078efcff */
[----:B------:R-:W-:-:S13]  /*8ea0*/  ISETP.NE.AND P0, PT, R18, 0x3, PT ;  /* 0x000000031200780c */ /* 0x000fda0003f05270 */
[----:B------:R-:W-:Y:S05]  /*8eb0*/  @!P0 BRA `(.L_x_176) ;  /* 0x0000000000048947 */ /* 0x000fea0003800000 */
[----:B------:R-:W-:Y:S01]  /*8ec0*/  BPT.TRAP 0x1 ;  /* 0x000000040000795c */ /* 0x000fe20000300000 */
.L_x_176:
[----:B------:R-:W0:Y:S01]  /*8ed0*/  S2R R3, SR_CgaCtaId ;  /* 0x0000000000037919 */ /* 0x000e220000008800 */
[----:B------:R-:W-:-:S04]  /*8ee0*/  MOV R2, 0x400 ;  /* 0x0000040000027802 */ /* 0x000fc80000000f00 */
[----:B0-----:R-:W-:Y:S02]  /*8ef0*/  LEA R3, R3, R2, 0x18 ;  /* 0x0000000203037211 */ /* 0x001fe400078ec0ff */
[----:B------:R-:W-:-:S03]  /*8f00*/  SHF.L.U32 R2, R0, 0x1f, RZ ;  /* 0x0000001f00027819 */ /* 0x000fc600000006ff */
[----:B------:R-:W-:-:S04]  /*8f10*/  VIADD R3, R3, 0x30 ;  /* 0x0000003003037836 */ /* 0x000fc80000000000 */
[C---:B------:R-:W-:Y:S02]  /*8f20*/  IMAD R7, R12.reuse, 0x8, R3 ;  /* 0x000000080c077824 */ /* 0x040fe400078e0203 */
[----:B------:R-:W-:Y:S02]  /*8f30*/  VIADD R12, R12, 0x1 ;  /* 0x000000010c0c7836 */ /* 0x000fe40000000000 */
[----:B------:R-:W0:Y:S03]  /*8f40*/  SYNCS.PHASECHK.TRANS64.TRYWAIT P0, [R7+URZ], R2 ;  /* 0x00000002070075a7 */ /* 0x000e26000800017f */
[----:B------:R-:W-:-:S04]  /*8f50*/  ISETP.NE.AND P1, PT, R12, 0x6, PT ;  /* 0x000000060c00780c */ /* 0x000fc80003f25270 */
[----:B------:R-:W-:Y:S02]  /*8f60*/  SEL R5, RZ, 0x1, P1 ;  /* 0x00000001ff057807 */ /* 0x000fe40000800000 */
[----:B------:R-:W-:Y:S02]  /*8f70*/  SEL R12, R12, RZ, P1 ;  /* 0x000000ff0c0c7207 */ /* 0x000fe40000800000 */
[----:B------:R-:W-:-:S03]  /*8f80*/  LOP3.LUT R5, R0, R5, RZ, 0x3c, !PT ;  /* 0x0000000500057212 */ /* 0x000fc600078e3cff */
[----:B------:R-:W-:Y:S01]  /*8f90*/  IMAD R9, R12, 0x8, R3 ;  /* 0x000000080c097824 */ /* 0x000fe200078e0203 */
[----:B------:R-:W-:Y:S01]  /*8fa0*/  SHF.L.U32 R4, R5, 0x1f, RZ ;  /* 0x0000001f05047819 */ /* 0x000fe200000006ff */
[----:B0-----:R-:W-:Y:S06]  /*8fb0*/  @!P0 BRA `(.L_x_177) ;  /* 0x0000000400288947 */ /* 0x001fec0003800000 */
.L_x_190:
[----:B------:R-:W1:Y:S01]  /*8fc0*/  SYNCS.PHASECHK.TRANS64.TRYWAIT P0, [R9+URZ], R4 ;  /* 0x00000004090075a7 */ /* 0x000e62000800017f */
[----:B------:R-:W-:-:S05]  /*8fd0*/  VIADD R0, R12, 0x1 ;  /* 0x000000010c007836 */ /* 0x000fca0000000000 */
[----:B------:R-:W-:-:S04]  /*8fe0*/  ISETP.NE.AND P1, PT, R0, 0x6, PT ;  /* 0x000000060000780c */ /* 0x000fc80003f25270 */
[----:B0-----:R-:W-:Y:S02]  /*8ff0*/  SEL R2, RZ, 0x1, P1 ;  /* 0x00000001ff027807 */ /* 0x001fe40000800000 */
[----:B------:R-:W-:Y:S02]  /*9000*/  SEL R0, R0, RZ, P1 ;  /* 0x000000ff00007207 */ /* 0x000fe40000800000 */
[----:B------:R-:W-:-:S03]  /*9010*/  LOP3.LUT R7, R5, R2, RZ, 0x3c, !PT ;  /* 0x0000000205077212 */ /* 0x000fc600078e3cff */
[----:B------:R-:W-:Y:S01]  /*9020*/  IMAD R6, R0, 0x8, R3 ;  /* 0x0000000800067824 */ /* 0x000fe200078e0203 */
[----:B------:R-:W-:Y:S01]  /*9030*/  SHF.L.U32 R5, R7, 0x1f, RZ ;  /* 0x0000001f07057819 */ /* 0x000fe200000006ff */
[----:B-1----:R-:W-:Y:S06]  /*9040*/  @!P0 BRA `(.L_x_178) ;  /* 0x0000000400188947 */ /* 0x002fec0003800000 */
.L_x_191:
[----:B------:R-:W1:Y:S01]  /*9050*/  SYNCS.PHASECHK.TRANS64.TRYWAIT P0, [R6+URZ], R5 ;  /* 0x00000005060075a7 */ /* 0x000e62000800017f */
[----:B------:R-:W-:-:S05]  /*9060*/  VIADD R0, R0, 0x1 ;  /* 0x0000000100007836 */ /* 0x000fca0000000000 */
[----:B------:R-:W-:-:S04]  /*9070*/  ISETP.NE.AND P1, PT, R0, 0x6, PT ;  /* 0x000000060000780c */ /* 0x000fc80003f25270 */
[----:B------:R-:W-:Y:S02]  /*9080*/  SEL R2, RZ, 0x1, P1 ;  /* 0x00000001ff027807 */ /* 0x000fe40000800000 */
[----:B------:R-:W-:Y:S02]  /*9090*/  SEL R0, R0, RZ, P1 ;  /* 0x000000ff00007207 */ /* 0x000fe40000800000 */
[----:B------:R-:W-:-:S03]  /*90a0*/  LOP3.LUT R7, R7, R2, RZ, 0x3c, !PT ;  /* 0x0000000207077212 */ /* 0x000fc600078e3cff */
[----:B0-----:R-:W-:Y:S01]  /*90b0*/  IMAD R9, R0, 0x8, R3 ;  /* 0x0000000800097824 */ /* 0x001fe200078e0203 */
[----:B------:R-:W-:Y:S01]  /*90c0*/  SHF.L.U32 R4, R7, 0x1f, RZ ;  /* 0x0000001f07047819 */ /* 0x000fe200000006ff */
[----:B-1----:R-:W-:Y:S06]  /*90d0*/  @!P0 BRA `(.L_x_179) ;  /* 0x0000000400088947 */ /* 0x002fec0003800000 */
.L_x_192:
        /* <DEDUP_REMOVED lines=9> */
.L_x_193:
[----:B------:R-:W1:Y:S01]  /*9170*/  SYNCS.PHASECHK.TRANS64.TRYWAIT P0, [R6+URZ], R5 ;  /* 0x00000005060075a7 */ /* 0x000e62000800017f */
[----:B------:R-:W-:-:S05]  /*9180*/  VIADD R0, R0, 0x1 ;  /* 0x0000000100007836 */ /* 0x000fca0000000000 */
[----:B------:R-:W-:-:S04]  /*9190*/  ISETP.NE.AND P1, PT, R0, 0x6, PT ;  /* 0x000000060000780c */ /* 0x000fc80003f25270 */
[----:B------:R-:W-:Y:S02]  /*91a0*/  SEL R2, RZ, 0x1, P1 ;  /* 0x00000001ff027807 */ /* 0x000fe40000800000 */
[----:B------:R-:W-:Y:S02]  /*91b0*/  SEL R0, R0, RZ, P1 ;  /* 0x000000ff00007207 */ /* 0x000fe40000800000 */
[----:B------:R-:W-:Y:S01]  /*91c0*/  LOP3.LUT R2, R7, R2, RZ, 0x3c, !PT ;  /* 0x0000000207027212 */ /* 0x000fe200078e3cff */
[----:B-1----:R-:W-:Y:S06]  /*91d0*/  @!P0 BRA `(.L_x_181) ;  /* 0x0000000000f08947 */ /* 0x002fec0003800000 */
.L_x_194:
[----:B------:R-:W-:Y:S01]  /*91e0*/  IMAD R3, R0, 0x8, R3 ;  /* 0x0000000800037824 */ /* 0x000fe200078e0203 */
[----:B------:R-:W-:-:S07]  /*91f0*/  SHF.L.U32 R0, R2, 0x1f, RZ ;  /* 0x0000001f02007819 */ /* 0x000fce00000006ff */
.L_x_182:
[----:B--2---:R2:W3:Y:S02]  /*9200*/  SYNCS.PHASECHK.TRANS64.TRYWAIT P0, [R3+URZ], R0 ;  /* 0x00000000030075a7 */ /* 0x0044e4000800017f */
[----:B---3--:R-:W-:Y:S05]  /*9210*/  @!P0 NANOSLEEP.SYNCS 0x989680 ;  /* 0x009896800000895d */ /* 0x008fea0003900000 */
[----:B------:R-:W3:Y:S02]  /*9220*/  @!P0 SYNCS.PHASECHK.TRANS64 P0, [R3+URZ], R0 ;  /* 0x00000000030085a7 */ /* 0x000ee4000800007f */
[----:B---3--:R-:W-:Y:S05]  /*9230*/  @!P0 BRA `(.L_x_182) ;  /* 0xfffffffc00f08947 */ /* 0x008fea000383ffff */
.L_x_175:
[----:B------:R-:W-:Y:S05]  /*9240*/  BSYNC B0 ;  /* 0x0000000000007941 */ /* 0x000fea0003800000 */
.L_x_174:
[----:B------:R-:W-:Y:S05]  /*9250*/  EXIT ;  /* 0x000000000000794d */ /* 0x000fea0003800000 */
.L_x_17:
[----:B-1----:R1:W2:Y:S02]  /*9260*/  SYNCS.PHASECHK.TRANS64.TRYWAIT P1, [R3+URZ], R0 ;  /* 0x00000000030075a7 */ /* 0x0022a4000802017f */
[----:B--2---:R-:W-:Y:S05]  /*9270*/  @!P1 NANOSLEEP.SYNCS 0x989680 ;  /* 0x009896800000995d */ /* 0x004fea0003900000 */
[----:B------:R-:W2:Y:S02]  /*9280*/  @!P1 SYNCS.PHASECHK.TRANS64 P1, [R3+URZ], R0 ;  /* 0x00000000030095a7 */ /* 0x000ea4000802007f */
[----:B--2---:R-:W-:Y:S05]  /*9290*/  @!P1 BRA `(.L_x_17) ;  /* 0xfffffffc00f09947 */ /* 0x004fea000383ffff */
[----:B------:R-:W-:Y:S05]  /*92a0*/  BRA `(.L_x_16) ;  /* 0xffffff8000a07947 */ /* 0x000fea000383ffff */
.L_x_22:
[----:B-1----:R-:W-:-:S04]  /*92b0*/  IMAD.U32 R4, RZ, RZ, UR4 ;  /* 0x00000004ff047e24 */ /* 0x002fc8000f8e00ff */
[----:B------:R1:W2:Y:S03]  /*92c0*/  SYNCS.PHASECHK.TRANS64.TRYWAIT P1, [R4+URZ], R3 ;  /* 0x00000003040075a7 */ /* 0x0002a6000802017f */
[----:B--2---:R-:W-:Y:S05]  /*92d0*/  @!P1 NANOSLEEP.SYNCS 0x989680 ;  /* 0x009896800000995d */ /* 0x004fea0003900000 */
[----:B------:R-:W2:Y:S02]  /*92e0*/  @!P1 SYNCS.PHASECHK.TRANS64 P1, [R4+URZ], R3 ;  /* 0x00000003040095a7 */ /* 0x000ea4000802007f */
[----:B--2---:R-:W-:Y:S05]  /*92f0*/  @!P1 BRA `(.L_x_22) ;  /* 0xfffffffc00ec9947 */ /* 0x004fea000383ffff */
[----:B------:R-:W-:Y:S05]  /*9300*/  BRA `(.L_x_21) ;  /* 0xffffff8800a47947 */ /* 0x000fea000383ffff */
.L_x_161:
[----:B------:R-:W-:Y:S01]  /*9310*/  BSSY B1, `(.L_x_183) ;  /* 0x0000006000017945 */ /* 0x000fe20003800000 */
[----:B------:R-:W-:-:S07]  /*9320*/  IMAD.MOV.U32 R15, RZ, RZ, -0x1 ;  /* 0xffffffffff0f7424 */ /* 0x000fce00078e00ff */
[----:B------:R-:W-:Y:S05]  /*9330*/  WARPSYNC.COLLECTIVE R15, `(.L_x_184) ;  /* 0x000000000f0c7348 */ /* 0x000fea0003c00000 */
[----:B------:R-:W-:Y:S02]  /*9340*/  ELECT P6, UR62, PT ;  /* 0x00000000003e782f */ /* 0x000fe400038c0000 */
[----:B------:R-:W-:Y:S01]  /*9350*/  MOV R14, UR62 ;  /* 0x0000003e000e7c02 */ /* 0x000fe20008000f00 */
[----:B------:R-:W-:Y:S10]  /*9360*/  ENDCOLLECTIVE ;  /* 0x000000000000791b */ /* 0x000ff40003800000 */
.L_x_184:
[----:B------:R-:W-:Y:S05]  /*9370*/  BSYNC B1 ;  /* 0x0000000000017941 */ /* 0x000fea0003800000 */
.L_x_183:
[----:B------:R-:W-:Y:S05]  /*9380*/  BRA `(.L_x_185) ;  /* 0xffffffec00d07947 */ /* 0x000fea000383ffff */
.L_x_164:
[----:B0-----:R0:W1:Y:S02]  /*9390*/  SYNCS.PHASECHK.TRANS64.TRYWAIT P1, [R14+URZ+0x30], R7 ;  /* 0x000030070e0075a7 */ /* 0x001064000802017f */
[----:B-1----:R-:W-:Y:S05]  /*93a0*/  @!P1 NANOSLEEP.SYNCS 0x989680 ;  /* 0x009896800000995d */ /* 0x002fea0003900000 */
[----:B------:R-:W1:Y:S02]  /*93b0*/  @!P1 SYNCS.PHASECHK.TRANS64 P1, [R14+URZ+0x30], R7 ;  /* 0x000030070e0095a7 */ /* 0x000e64000802007f */
[----:B-1----:R-:W-:Y:S05]  /*93c0*/  @!P1 BRA `(.L_x_164) ;  /* 0xfffffffc00f09947 */ /* 0x002fea000383ffff */
[----:B------:R-:W-:Y:S05]  /*93d0*/  BRA `(.L_x_186) ;  /* 0xfffffff000047947 */ /* 0x000fea000383ffff */
.L_x_173:
[----:B------:R-:W-:Y:S01]  /*93e0*/  BSSY B0, `(.L_x_187) ;  /* 0x0000006000007945 */ /* 0x000fe20003800000 */
[----:B------:R-:W-:-:S07]  /*93f0*/  IMAD.MOV.U32 R15, RZ, RZ, -0x1 ;  /* 0xffffffffff0f7424 */ /* 0x000fce00078e00ff */
[----:B------:R-:W-:Y:S05]  /*9400*/  WARPSYNC.COLLECTIVE R15, `(.L_x_188) ;  /* 0x000000000f0c7348 */ /* 0x000fea0003c00000 */
[----:B------:R-:W-:Y:S02]  /*9410*/  ELECT P6, UR62, PT ;  /* 0x00000000003e782f */ /* 0x000fe400038c0000 */
[----:B------:R-:W-:Y:S01]  /*9420*/  MOV R14, UR62 ;  /* 0x0000003e000e7c02 */ /* 0x000fe20008000f00 */
[----:B------:R-:W-:Y:S10]  /*9430*/  ENDCOLLECTIVE ;  /* 0x000000000000791b */ /* 0x000ff40003800000 */
.L_x_188:
[----:B------:R-:W-:Y:S05]  /*9440*/  BSYNC B0 ;  /* 0x0000000000007941 */ /* 0x000fea0003800000 */
.L_x_187:
[----:B------:R-:W-:Y:S05]  /*9450*/  BRA `(.L_x_189) ;  /* 0xfffffff800847947 */ /* 0x000fea000383ffff */
.L_x_177:
[----:B0-----:R0:W1:Y:S02]  /*9460*/  SYNCS.PHASECHK.TRANS64.TRYWAIT P0, [R7+URZ], R2 ;  /* 0x00000002070075a7 */ /* 0x001064000800017f */
[----:B-1----:R-:W-:Y:S05]  /*9470*/  @!P0 NANOSLEEP.SYNCS 0x989680 ;  /* 0x009896800000895d */ /* 0x002fea0003900000 */
[----:B------:R-:W1:Y:S02]  /*9480*/  @!P0 SYNCS.PHASECHK.TRANS64 P0, [R7+URZ], R2 ;  /* 0x00000002070085a7 */ /* 0x000e64000800007f */
[----:B-1----:R-:W-:Y:S05]  /*9490*/  @!P0 BRA `(.L_x_177) ;  /* 0xfffffffc00f08947 */ /* 0x002fea000383ffff */
[----:B------:R-:W-:Y:S05]  /*94a0*/  BRA `(.L_x_190) ;  /* 0xfffffff800c47947 */ /* 0x000fea000383ffff */
.L_x_178:
[----:B0-----:R0:W1:Y:S02]  /*94b0*/  SYNCS.PHASECHK.TRANS64.TRYWAIT P0, [R9+URZ], R4 ;  /* 0x00000004090075a7 */ /* 0x001064000800017f */
[----:B-1----:R-:W-:Y:S05]  /*94c0*/  @!P0 NANOSLEEP.SYNCS 0x989680 ;  /* 0x009896800000895d */ /* 0x002fea0003900000 */
[----:B------:R-:W1:Y:S02]  /*94d0*/  @!P0 SYNCS.PHASECHK.TRANS64 P0, [R9+URZ], R4 ;  /* 0x00000004090085a7 */ /* 0x000e64000800007f */
[----:B-1----:R-:W-:Y:S05]  /*94e0*/  @!P0 BRA `(.L_x_178) ;  /* 0xfffffffc00f08947 */ /* 0x002fea000383ffff */
[----:B------:R-:W-:Y:S05]  /*94f0*/  BRA `(.L_x_191) ;  /* 0xfffffff800d47947 */ /* 0x000fea000383ffff */
.L_x_179:
[----:B0-----:R0:W1:Y:S02]  /*9500*/  SYNCS.PHASECHK.TRANS64.TRYWAIT P0, [R6+URZ], R5 ;  /* 0x00000005060075a7 */ /* 0x001064000800017f */
[----:B-1----:R-:W-:Y:S05]  /*9510*/  @!P0 NANOSLEEP.SYNCS 0x989680 ;  /* 0x009896800000895d */ /* 0x002fea0003900000 */
[----:B------:R-:W1:Y:S02]  /*9520*/  @!P0 SYNCS.PHASECHK.TRANS64 P0, [R6+URZ], R5 ;  /* 0x00000005060085a7 */ /* 0x000e64000800007f */
[----:B-1----:R-:W-:Y:S05]  /*9530*/  @!P0 BRA `(.L_x_179) ;  /* 0xfffffffc00f08947 */ /* 0x002fea000383ffff */
[----:B------:R-:W-:Y:S05]  /*9540*/  BRA `(.L_x_192) ;  /* 0xfffffff800e47947 */ /* 0x000fea000383ffff */
.L_x_180:
[----:B0-----:R0:W1:Y:S02]  /*9550*/  SYNCS.PHASECHK.TRANS64.TRYWAIT P0, [R9+URZ], R4 ;  /* 0x00000004090075a7 */ /* 0x001064000800017f */
[----:B-1----:R-:W-:Y:S05]  /*9560*/  @!P0 NANOSLEEP.SYNCS 0x989680 ;  /* 0x009896800000895d */ /* 0x002fea0003900000 */
[----:B------:R-:W1:Y:S02]  /*9570*/  @!P0 SYNCS.PHASECHK.TRANS64 P0, [R9+URZ], R4 ;  /* 0x00000004090085a7 */ /* 0x000e64000800007f */
[----:B-1----:R-:W-:Y:S05]  /*9580*/  @!P0 BRA `(.L_x_180) ;  /* 0xfffffffc00f08947 */ /* 0x002fea000383ffff */
[----:B------:R-:W-:Y:S05]  /*9590*/  BRA `(.L_x_193) ;  /* 0xfffffff800f47947 */ /* 0x000fea000383ffff */
.L_x_181:
[----:B-1----:R1:W2:Y:S02]  /*95a0*/  SYNCS.PHASECHK.TRANS64.TRYWAIT P0, [R6+URZ], R5 ;  /* 0x00000005060075a7 */ /* 0x0022a4000800017f */
[----:B--2---:R-:W-:Y:S05]  /*95b0*/  @!P0 NANOSLEEP.SYNCS 0x989680 ;  /* 0x009896800000895d */ /* 0x004fea0003900000 */
[----:B------:R-:W2:Y:S02]  /*95c0*/  @!P0 SYNCS.PHASECHK.TRANS64 P0, [R6+URZ], R5 ;  /* 0x00000005060085a7 */ /* 0x000ea4000800007f */
[----:B--2---:R-:W-:Y:S05]  /*95d0*/  @!P0 BRA `(.L_x_181) ;  /* 0xfffffffc00f08947 */ /* 0x004fea000383ffff */
[----:B------:R-:W-:Y:S05]  /*95e0*/  BRA `(.L_x_194) ;  /* 0xfffffff800fc7947 */ /* 0x000fea000383ffff */
.L_x_195:
[----:B------:R-:W-:-:S00]  /*95f0*/  BRA `(.L_x_195) ;  /* 0xfffffffc00fc7947 */ /* 0x000fc0000383ffff */
[----:B------:R-:W-:-:S00]  /*9600*/  NOP ;  /* 0x0000000000007918 */ /* 0x000fc00000000000 */
[----:B------:R-:W-:-:S00]  /*9610*/  NOP ;  /* 0x0000000000007918 */ /* 0x000fc00000000000 */
[----:B------:R-:W-:-:S00]  /*9620*/  NOP ;  /* 0x0000000000007918 */ /* 0x000fc00000000000 */
[----:B------:R-:W-:-:S00]  /*9630*/  NOP ;  /* 0x0000000000007918 */ /* 0x000fc00000000000 */
[----:B------:R-:W-:-:S00]  /*9640*/  NOP ;  /* 0x0000000000007918 */ /* 0x000fc00000000000 */
[----:B------:R-:W-:-:S00]  /*9650*/  NOP ;  /* 0x0000000000007918 */ /* 0x000fc00000000000 */
[----:B------:R-:W-:-:S00]  /*9660*/  NOP ;  /* 0x0000000000007918 */ /* 0x000fc00000000000 */
[----:B------:R-:W-:-:S00]  /*9670*/  NOP ;  /* 0x0000000000007918 */ /* 0x000fc00000000000 */
.L_x_196:


//--------------------- .nv.global.init           --------------------------
	.section	.nv.global.init,"aw",@progbits
.nv.global.init:
	.type		$str$22,@object
	.size		$str$22,($str$23 - $str$22)
$str$22:
        /*0000*/ 	.byte	0x6b, 0x5f, 0x74, 0x69, 0x6c, 0x65, 0x5f, 0x63, 0x6f, 0x75, 0x6e, 0x74, 0x20, 0x3e, 0x3d, 0x20
        /*0010*/ 	.byte	0x31, 0x00
	.type		$str$23,@object
	.size		$str$23,(__unnamed_1 - $str$23)
$str$23:
        /*0012*/ 	.byte	0x2f, 0x74, 0x6d, 0x70, 0x2f, 0x63, 0x75, 0x74, 0x6c, 0x61, 0x73, 0x73, 0x5f, 0x73, 0x77, 0x65
        /*0022*/ 	.byte	0x65, 0x70, 0x5f, 0x73, 0x72, 0x63, 0x2f, 0x69, 0x6e, 0x63, 0x6c, 0x75, 0x64, 0x65, 0x2f, 0x63
        /*0032*/ 	.byte	0x75, 0x74, 0x6c, 0x61, 0x73, 0x73, 0x2f, 0x67, 0x65, 0x6d, 0x6d, 0x2f, 0x63, 0x6f, 0x6c, 0x6c
        /*0042*/ 	.byte	0x65, 0x63, 0x74, 0x69, 0x76, 0x65, 0x2f, 0x73, 0x6d, 0x39, 0x30, 0x5f, 0x6d, 0x6d, 0x61, 0x5f
        /*0052*/ 	.byte	0x74, 0x6d, 0x61, 0x5f, 0x67, 0x6d, 0x6d, 0x61, 0x5f, 0x73, 0x73, 0x5f, 0x77, 0x61, 0x72, 0x70
        /*0062*/ 	.byte	0x73, 0x70, 0x65, 0x63, 0x69, 0x61, 0x6c, 0x69, 0x7a, 0x65, 0x64, 0x2e, 0x68, 0x70, 0x70, 0x00
	.type		__unnamed_1,@object
	.size		__unnamed_1,(.L_0 - __unnamed_1)
__unnamed_1:
        /*0072*/ 	.byte	0x76, 0x6f, 0x69, 0x64, 0x20, 0x63, 0x75, 0x74, 0x6c, 0x61, 0x73, 0x73, 0x3a, 0x3a, 0x67, 0x65
        /* <DEDUP_REMOVED lines=180> */
        /*0bc2*/ 	.byte	0x74, 0x79, 0x5d, 0x00
.L_0:


//--------------------- .nv.shared._ZN7cutlass13device_kernelINS_4gemm6kernel13GemmUniversalIN4cute5tupleIJiiiiEEENS1_10collective13CollectiveMmaINS1_34MainloopSm90TmaGmmaWarpSpecializedILi6ENS5_IJNS4_1CILi1EEESB_SB_EEENS1_35KernelTmaWarpSpecializedCooperativeEEENS5_IJNSA_ILi256EEENSA_ILi64EEENSA_ILi128EEEEEENS_10bfloat16_tENS5_IJlSB_lEEESJ_SK_NS4_8TiledMMAINS4_8MMA_AtomIJNS4_4SM904GMMA27MMA_64x64x16_F32BF16BF16_SSILNSO_5MajorE0ELSQ_0ELNSO_7ScaleInE1ELSR_1EEEEEENS4_6LayoutINS5_IJNSA_ILi2EEESB_SB_EEENS5_IJSB_NSA_ILi0EEESX_EEEEENS5_IJNS4_10UnderscoreES10_S10_EEEEENS4_13SM90_TMA_LOADENS4_14ComposedLayoutINS4_7SwizzleILi3ELi4ELi3EEENS4_18smem_ptr_flag_bitsILi16EEENSU_INS5_IJNSA_ILi8EEESG_EEENS5_IJSG_SB_EEEEEEEvNS4_8identityES13_S1D_vS1E_EENS_8epilogue10collective6detail29Sm90TmaWarpSpecializedAdapterINS1H_15DefaultEpilogueISJ_SK_SK_NS1G_6thread17LinearCombinationISJ_Li1EffLNS1L_9ScaleType4KindE0ELNS_15FloatRoundStyleE2ESJ_EENS1_15EpilogueDefaultEEEEEvvEEEEvNT_6ParamsE --------------------------
	.section	.nv.shared._ZN7cutlass13device_kernelINS_4gemm6kernel13GemmUniversalIN4cute5tupleIJiiiiEEENS1_10collective13CollectiveMmaINS1_34MainloopSm90TmaGmmaWarpSpecializedILi6ENS5_IJNS4_1CILi1EEESB_SB_EEENS1_35KernelTmaWarpSpecializedCooperativeEEENS5_IJNSA_ILi256EEENSA_ILi64EEENSA_ILi128EEEEEENS_10bfloat16_tENS5_IJlSB_lEEESJ_SK_NS4_8TiledMMAINS4_8MMA_AtomIJNS4_4SM904GMMA27MMA_64x64x16_F32BF16BF16_SSILNSO_5MajorE0ELSQ_0ELNSO_7ScaleInE1ELSR_1EEEEEENS4_6LayoutINS5_IJNSA_ILi2EEESB_SB_EEENS5_IJSB_NSA_ILi0EEESX_EEEEENS5_IJNS4_10UnderscoreES10_S10_EEEEENS4_13SM90_TMA_LOADENS4_14ComposedLayoutINS4_7SwizzleILi3ELi4ELi3EEENS4_18smem_ptr_flag_bitsILi16EEENSU_INS5_IJNSA_ILi8EEESG_EEENS5_IJSG_SB_EEEEEEEvNS4_8identityES13_S1D_vS1E_EENS_8epilogue10collective6detail29Sm90TmaWarpSpecializedAdapterINS1H_15DefaultEpilogueISJ_SK_SK_NS1G_6thread17LinearCombinationISJ_Li1EffLNS1L_9ScaleType4KindE0ELNS_15FloatRoundStyleE2ESJ_EENS1_15EpilogueDefaultEEEEEvvEEEEvNT_6ParamsE,"aw",@nobits
	.sectionflags	@""
	.align	16
	.zero		1024


//--------------------- .nv.shared.reserved.0     --------------------------
	.section	.nv.shared.reserved.0,"aw",@nobits
	.weak		__nv_reservedSMEM_offset_0_alias
	.size		__nv_reservedSMEM_offset_0_alias, 0, 0
	.other		__nv_reservedSMEM_offset_0_alias,@"STO_CUDA_RESERVED_SHARED STV_DEFAULT"
__nv_reservedSMEM_offset_0_alias:
	.zero		0


//--------------------- .nv.global                --------------------------
	.section	.nv.global,"aw",@nobits
.nv.global:
	.type		_ZN40_INTERNAL_a17153b0_4_k_cu_a7c48df4_155294cute1_E,@object
	.size		_ZN40_INTERNAL_a17153b0_4_k_cu_a7c48df4_155294cute1_E,(_ZN40_INTERNAL_a17153b0_4_k_cu_a7c48df4_155294cuda3std3__45__cpo6cbeginE - _ZN40_INTERNAL_a17153b0_4_k_cu_a7c48df4_155294cute1_E)
_ZN40_INTERNAL_a17153b0_4_k_cu_a7c48df4_155294cute1_E:
	.zero		1
	.type		_ZN40_INTERNAL_a17153b0_4_k_cu_a7c48df4_155294cuda3std3__45__cpo6cbeginE,@object
	.size		_ZN40_INTERNAL_a17153b0_4_k_cu_a7c48df4_155294cuda3std3__45__cpo6cbeginE,(_ZN40_INTERNAL_a17153b0_4_k_cu_a7c48df4_155294cuda3std3__48in_placeE - _ZN40_INTERNAL_a17153b0_4_k_cu_a7c48df4_155294cuda3std3__45__cpo6cbeginE)
_ZN40_INTERNAL_a17153b0_4_k_cu_a7c48df4_155294cuda3std3__45__cpo6cbeginE:
	.zero		1
	.type		_ZN40_INTERNAL_a17153b0_4_k_cu_a7c48df4_155294cuda3std3__48in_placeE,@object
	.size		_ZN40_INTERNAL_a17153b0_4_k_cu_a7c48df4_155294cuda3std3__48in_placeE,(_ZN40_INTERNAL_a17153b0_4_k_cu_a7c48df4_155294cuda3std6ranges3__45__cpo9iter_moveE - _ZN40_INTERNAL_a17153b0_4_k_cu_a7c48df4_155294cuda3std3__48in_placeE)
_ZN40_INTERNAL_a17153b0_4_k_cu_a7c48df4_155294cuda3std3__48in_placeE:
	.zero		1
	.type		_ZN40_INTERNAL_a17153b0_4_k_cu_a7c48df4_155294cuda3std6ranges3__45__cpo9iter_moveE,@object
	.size		_ZN40_INTERNAL_a17153b0_4_k_cu_a7c48df4_155294cuda3std6ranges3__45__cpo9iter_moveE,(_ZN40_INTERNAL_a17153b0_4_k_cu_a7c48df4_155294cuda3std3__45__cpo5beginE - _ZN40_INTERNAL_a17153b0_4_k_cu_a7c48df4_155294cuda3std6ranges3__45__cpo9iter_moveE)
_ZN40_INTERNAL_a17153b0_4_k_cu_a7c48df4_155294cuda3std6ranges3__45__cpo9iter_moveE:
	.zero		1
	.type		_ZN40_INTERNAL_a17153b0_4_k_cu_a7c48df4_155294cuda3std3__45__cpo5beginE,@object
	.size		_ZN40_INTERNAL_a17153b0_4_k_cu_a7c48df4_155294cuda3std3__45__cpo5beginE,(_ZN40_INTERNAL_a17153b0_4_k_cu_a7c48df4_155294cuda3std3__442_GLOBAL__N__a17153b0_4_k_cu_a7c48df4_155296ignoreE - _ZN40_INTERNAL_a17153b0_4_k_cu_a7c48df4_155294cuda3std3__45__cpo5beginE)
_ZN40_INTERNAL_a17153b0_4_k_cu_a7c48df4_155294cuda3std3__45__cpo5beginE:
	.zero		1
	.type		_ZN40_INTERNAL_a17153b0_4_k_cu_a7c48df4_155294cuda3std3__442_GLOBAL__N__a17153b0_4_k_cu_a7c48df4_155296ignoreE,@object
	.size		_ZN40_INTERNAL_a17153b0_4_k_cu_a7c48df4_155294cuda3std3__442_GLOBAL__N__a17153b0_4_k_cu_a7c48df4_155296ignoreE,(_ZN40_INTERNAL_a17153b0_4_k_cu_a7c48df4_155294cute7productE - _ZN40_INTERNAL_a17153b0_4_k_cu_a7c48df4_155294cuda3std3__442_GLOBAL__N__a17153b0_4_k_cu_a7c48df4_155296ignoreE)
_ZN40_INTERNAL_a17153b0_4_k_cu_a7c48df4_155294cuda3std3__442_GLOBAL__N__a17153b0_4_k_cu_a7c48df4_155296ignoreE:
	.zero		1
	.type		_ZN40_INTERNAL_a17153b0_4_k_cu_a7c48df4_155294cute7productE,@object
	.size		_ZN40_INTERNAL_a17153b0_4_k_cu_a7c48df4_155294cute7productE,(_ZN40_INTERNAL_a17153b0_4_k_cu_a7c48df4_155294cuda3std3__45__cpo3endE - _ZN40_INTERNAL_a17153b0_4_k_cu_a7c48df4_155294cute7productE)
_ZN40_INTERNAL_a17153b0_4_k_cu_a7c48df4_155294cute7productE:
	.zero		1
	.type		_ZN40_INTERNAL_a17153b0_4_k_cu_a7c48df4_155294cuda3std3__45__cpo3endE,@object
	.size		_ZN40_INTERNAL_a17153b0_4_k_cu_a7c48df4_155294cuda3std3__45__cpo3endE,(_ZN40_INTERNAL_a17153b0_4_k_cu_a7c48df4_155294cuda3std3__419piecewise_constructE - _ZN40_INTERNAL_a17153b0_4_k_cu_a7c48df4_155294cuda3std3__45__cpo3endE)
_ZN40_INTERNAL_a17153b0_4_k_cu_a7c48df4_155294cuda3std3__45__cpo3endE:
	.zero		1
	.type		_ZN40_INTERNAL_a17153b0_4_k_cu_a7c48df4_155294cuda3std3__419piecewise_constructE,@object
	.size		_ZN40_INTERNAL_a17153b0_4_k_cu_a7c48df4_155294cuda3std3__419piecewise_constructE,(_ZN40_INTERNAL_a17153b0_4_k_cu_a7c48df4_155294cuda3std3__45__cpo4cendE - _ZN40_INTERNAL_a17153b0_4_k_cu_a7c48df4_155294cuda3std3__419piecewise_constructE)
_ZN40_INTERNAL_a17153b0_4_k_cu_a7c48df4_155294cuda3std3__419piecewise_constructE:
	.zero		1
	.type		_ZN40_INTERNAL_a17153b0_4_k_cu_a7c48df4_155294cuda3std3__45__cpo4cendE,@object
	.size		_ZN40_INTERNAL_a17153b0_4_k_cu_a7c48df4_155294cuda3std3__45__cpo4cendE,(_ZN40_INTERNAL_a17153b0_4_k_cu_a7c48df4_155294cuda3std6ranges3__45__cpo4swapE - _ZN40_INTERNAL_a17153b0_4_k_cu_a7c48df4_155294cuda3std3__45__cpo4cendE)
_ZN40_INTERNAL_a17153b0_4_k_cu_a7c48df4_155294cuda3std3__45__cpo4cendE:
	.zero		1
	.type		_ZN40_INTERNAL_a17153b0_4_k_cu_a7c48df4_155294cuda3std6ranges3__45__cpo4swapE,@object
	.size		_ZN40_INTERNAL_a17153b0_4_k_cu_a7c48df4_155294cuda3std6ranges3__45__cpo4swapE,(.L_8 - _ZN40_INTERNAL_a17153b0_4_k_cu_a7c48df4_155294cuda3std6ranges3__45__cpo4swapE)
_ZN40_INTERNAL_a17153b0_4_k_cu_a7c48df4_155294cuda3std6ranges3__45__cpo4swapE:
	.zero		1
.L_8:


//--------------------- .nv.constant0._ZN7cutlass13device_kernelINS_4gemm6kernel13GemmUniversalIN4cute5tupleIJiiiiEEENS1_10collective13CollectiveMmaINS1_34MainloopSm90TmaGmmaWarpSpecializedILi6ENS5_IJNS4_1CILi1EEESB_SB_EEENS1_35KernelTmaWarpSpecializedCooperativeEEENS5_IJNSA_ILi256EEENSA_ILi64EEENSA_ILi128EEEEEENS_10bfloat16_tENS5_IJlSB_lEEESJ_SK_NS4_8TiledMMAINS4_8MMA_AtomIJNS4_4SM904GMMA27MMA_64x64x16_F32BF16BF16_SSILNSO_5MajorE0ELSQ_0ELNSO_7ScaleInE1ELSR_1EEEEEENS4_6LayoutINS5_IJNSA_ILi2EEESB_SB_EEENS5_IJSB_NSA_ILi0EEESX_EEEEENS5_IJNS4_10UnderscoreES10_S10_EEEEENS4_13SM90_TMA_LOADENS4_14ComposedLayoutINS4_7SwizzleILi3ELi4ELi3EEENS4_18smem_ptr_flag_bitsILi16EEENSU_INS5_IJNSA_ILi8EEESG_EEENS5_IJSG_SB_EEEEEEEvNS4_8identityES13_S1D_vS1E_EENS_8epilogue10collective6detail29Sm90TmaWarpSpecializedAdapterINS1H_15DefaultEpilogueISJ_SK_SK_NS1G_6thread17LinearCombinationISJ_Li1EffLNS1L_9ScaleType4KindE0ELNS_15FloatRoundStyleE2ESJ_EENS1_15EpilogueDefaultEEEEEvvEEEEvNT_6ParamsE --------------------------
	.section	.nv.constant0._ZN7cutlass13device_kernelINS_4gemm6kernel13GemmUniversalIN4cute5tupleIJiiiiEEENS1_10collective13CollectiveMmaINS1_34MainloopSm90TmaGmmaWarpSpecializedILi6ENS5_IJNS4_1CILi1EEESB_SB_EEENS1_35KernelTmaWarpSpecializedCooperativeEEENS5_IJNSA_ILi256EEENSA_ILi64EEENSA_ILi128EEEEEENS_10bfloat16_tENS5_IJlSB_lEEESJ_SK_NS4_8TiledMMAINS4_8MMA_AtomIJNS4_4SM904GMMA27MMA_64x64x16_F32BF16BF16_SSILNSO_5MajorE0ELSQ_0ELNSO_7ScaleInE1ELSR_1EEEEEENS4_6LayoutINS5_IJNSA_ILi2EEESB_SB_EEENS5_IJSB_NSA_ILi0EEESX_EEEEENS5_IJNS4_10UnderscoreES10_S10_EEEEENS4_13SM90_TMA_LOADENS4_14ComposedLayoutINS4_7SwizzleILi3ELi4ELi3EEENS4_18smem_ptr_flag_bitsILi16EEENSU_INS5_IJNSA_ILi8EEESG_EEENS5_IJSG_SB_EEEEEEEvNS4_8identityES13_S1D_vS1E_EENS_8epilogue10collective6detail29Sm90TmaWarpSpecializedAdapterINS1H_15DefaultEpilogueISJ_SK_SK_NS1G_6thread17LinearCombinationISJ_Li1EffLNS1L_9ScaleType4KindE0ELNS_15FloatRoundStyleE2ESJ_EENS1_15EpilogueDefaultEEEEEvvEEEEvNT_6ParamsE,"a",@progbits
	.sectionflags	@""
	.align	4
.nv.constant0._ZN7cutlass13device_kernelINS_4gemm6kernel13GemmUniversalIN4cute5tupleIJiiiiEEENS1_10collective13CollectiveMmaINS1_34MainloopSm90TmaGmmaWarpSpecializedILi6ENS5_IJNS4_1CILi1EEESB_SB_EEENS1_35KernelTmaWarpSpecializedCooperativeEEENS5_IJNSA_ILi256EEENSA_ILi64EEENSA_ILi128EEEEEENS_10bfloat16_tENS5_IJlSB_lEEESJ_SK_NS4_8TiledMMAINS4_8MMA_AtomIJNS4_4SM904GMMA27MMA_64x64x16_F32BF16BF16_SSILNSO_5MajorE0ELSQ_0ELNSO_7ScaleInE1ELSR_1EEEEEENS4_6LayoutINS5_IJNSA_ILi2EEESB_SB_EEENS5_IJSB_NSA_ILi0EEESX_EEEEENS5_IJNS4_10UnderscoreES10_S10_EEEEENS4_13SM90_TMA_LOADENS4_14ComposedLayoutINS4_7SwizzleILi3ELi4ELi3EEENS4_18smem_ptr_flag_bitsILi16EEENSU_INS5_IJNSA_ILi8EEESG_EEENS5_IJSG_SB_EEEEEEEvNS4_8identityES13_S1D_vS1E_EENS_8epilogue10collective6detail29Sm90TmaWarpSpecializedAdapterINS1H_15DefaultEpilogueISJ_SK_SK_NS1G_6thread17LinearCombinationISJ_Li1EffLNS1L_9ScaleType4KindE0ELNS_15FloatRoundStyleE2ESJ_EENS1_15EpilogueDefaultEEEEEvvEEEEvNT_6ParamsE:
	.zero		1664


//--------------------- SYMBOLS --------------------------

	.type		.nv.reservedSmem.offset0,@object
	.size		.nv.reservedSmem.offset0,0x4
	.type		__assertfail,@function
